	.target	sm_100a

	.elftype	@"ET_EXEC"


//--------------------- .note.nv.tkinfo           --------------------------
	.section	.note.nv.tkinfo,"",@"SHT_NOTE"
	.sectionflags	@"SHF_NOTE_NV_TKINFO"
	.tkinfo
        /*0018*/ 	.word	0x00000002
        /*0030*/ 	.string	""
        /*0030*/ 	.string	"ptxas"
        /*0030*/ 	.string	"Cuda compilation tools, release 13.0, V13.0.88"
        /*0030*/ 	.string	"Build cuda_13.0.r13.0/compiler.36424714_0"
        /*0030*/ 	.string	"-arch sm_100a -m 64 "



//--------------------- .note.nv.cuinfo           --------------------------
	.section	.note.nv.cuinfo,"",@"SHT_NOTE"
	.sectionflags	@"SHF_NOTE_NV_CUINFO"
        /*0018*/ 	.short	0x0002
        /*001a*/ 	.short	0x0064
        /*001c*/ 	.short	0x0082
	.zero		2


//--------------------- .nv.info                  --------------------------
	.section	.nv.info,"",@"SHT_CUDA_INFO"
	.align	4


	//----- nvinfo : EIATTR_REGCOUNT
	.align		4
        /*0000*/ 	.byte	0x04, 0x2f
        /*0002*/ 	.short	(.L_19 - .L_18)
	.align		4
.L_18:
        /*0004*/ 	.word	index@(_ZN7cutlass13device_kernelINS_4gemm6kernel13GemmUniversalIN4cute5tupleIJiiiiEEENS1_10collective13CollectiveMmaINS1_46MainloopSm100TmaUmmaWarpSpecializedBlockScaledILi14ELi2ELi2ENS5_IJNS4_1CILi4EEENSA_ILi1EEESC_EEEEENS5_IJNSA_ILi256EEENSA_ILi128EEESG_EEENS5_IJNS_12float_e2m1_tENS_13float_ue8m0_tEEEENS5_IJNS5_IJlSC_lEEENS4_6LayoutINS5_IJNS5_IJNS5_IJNSA_ILi32EEESB_EEEiEEESP_NS5_IJSC_iEEEEEENS5_IJNS5_IJNS5_IJNSA_ILi16EEESB_EEEiEEENS5_IJNS5_IJNSA_ILi0EEESC_EEENSA_ILi512EEEEEENS5_IJSV_iEEEEEEEEEEESK_S12_NS4_8TiledMMAINS4_8MMA_AtomIJNS4_23SM100_MMA_MXF4_2x1SM_SSISI_SI_fSJ_Li256ELi128ELi32ELNS4_4UMMA5MajorE0ELS17_0ELNS16_7ScaleInE0ELS18_0EEEEEENSM_INS5_IJSC_SC_SC_EEENS5_IJSV_SV_SV_EEEEENS5_IJNS4_10UnderscoreES1E_S1E_EEEEENS5_IJNS4_18SM100_TMA_2SM_LOADES1H_EEENS5_IJNS4_14ComposedLayoutINS4_7SwizzleILi2ELi4ELi3EEENS4_18smem_ptr_flag_bitsILi4EEENSM_INS5_IJNSA_ILi8EEESG_EEENS5_IJSG_SC_EEEEEEENSM_INS5_IJNS5_IJNS5_IJSO_SC_EEENS5_IJSN_NSA_ILi2EEEEEEEEESC_NS5_IJS1U_SC_EEEEEENS5_IJNS5_IJNS5_IJST_SX_EEESW_EEESV_NS5_IJS1U_SX_EEEEEEEEEEEvNS4_8identityENS5_IJNS4_28SM100_TMA_2SM_LOAD_MULTICASTES26_EEES24_vS25_EENS_8epilogue10collective18CollectiveEpilogueINS29_23Sm100TmaWarpSpecializedILi4ELi2ELi32ELb1ELb0EEEJNS5_IJSG_SG_SG_EEENS5_IJNSM_ISG_SC_EENSM_ISN_SC_EEEEENS_10bfloat16_tESL_S2I_SL_NS29_6fusion15FusionCallbacksIS2D_NS2J_17LinearCombinationIS2I_fS2I_fLNS_15FloatRoundStyleE2EEES2E_S2H_JEEENS4_5SM1004TMEM4LOAD26SM100_TMEM_LOAD_32dp32b32xENS4_13SM90_TMA_LOADENS1J_IS1L_NS1M_ILi16EEENSM_INS5_IJS1O_SN_EEENS5_IJSN_SC_EEEEEEENS4_39AutoVectorizingCopyWithAssumedAlignmentILi128EEENS4_14SM90_TMA_STOREES2Y_S30_S30_EEEvvEEEEvNT_6ParamsE)
        /*0008*/ 	.word	0x00000076


	//----- nvinfo : EIATTR_FRAME_SIZE
	.align		4
.L_19:
        /*000c*/ 	.byte	0x04, 0x11
        /*000e*/ 	.short	(.L_21 - .L_20)
	.align		4
.L_20:
        /*0010*/ 	.word	index@($__internal_2_$__cuda_sm10x_tcgen05_guardrail_trap_unallocated_columns_being_dealloced)
        /*0014*/ 	.word	0x00000000


	//----- nvinfo : EIATTR_FRAME_SIZE
	.align		4
.L_21:
        /*0018*/ 	.byte	0x04, 0x11
        /*001a*/ 	.short	(.L_23 - .L_22)
	.align		4
.L_22:
        /*001c*/ 	.word	index@($__internal_1_$__cuda_sm10x_tcgen05_guardrail_trap_phase_invalid_during_alloc)
        /*0020*/ 	.word	0x00000000


	//----- nvinfo : EIATTR_FRAME_SIZE
	.align		4
.L_23:
        /*0024*/ 	.byte	0x04, 0x11
        /*0026*/ 	.short	(.L_25 - .L_24)
	.align		4
.L_24:
        /*0028*/ 	.word	index@($__internal_0_$__cuda_sm10x_tcgen05_guardrail_trap_col_being_dealloced_not_returned_by_alloc)
        /*002c*/ 	.word	0x00000000


	//----- nvinfo : EIATTR_FRAME_SIZE
	.align		4
.L_25:
        /*0030*/ 	.byte	0x04, 0x11
        /*0032*/ 	.short	(.L_27 - .L_26)
	.align		4
.L_26:
        /*0034*/ 	.word	index@(_ZN7cutlass13device_kernelINS_4gemm6kernel13GemmUniversalIN4cute5tupleIJiiiiEEENS1_10collective13CollectiveMmaINS1_46MainloopSm100TmaUmmaWarpSpecializedBlockScaledILi14ELi2ELi2ENS5_IJNS4_1CILi4EEENSA_ILi1EEESC_EEEEENS5_IJNSA_ILi256EEENSA_ILi128EEESG_EEENS5_IJNS_12float_e2m1_tENS_13float_ue8m0_tEEEENS5_IJNS5_IJlSC_lEEENS4_6LayoutINS5_IJNS5_IJNS5_IJNSA_ILi32EEESB_EEEiEEESP_NS5_IJSC_iEEEEEENS5_IJNS5_IJNS5_IJNSA_ILi16EEESB_EEEiEEENS5_IJNS5_IJNSA_ILi0EEESC_EEENSA_ILi512EEEEEENS5_IJSV_iEEEEEEEEEEESK_S12_NS4_8TiledMMAINS4_8MMA_AtomIJNS4_23SM100_MMA_MXF4_2x1SM_SSISI_SI_fSJ_Li256ELi128ELi32ELNS4_4UMMA5MajorE0ELS17_0ELNS16_7ScaleInE0ELS18_0EEEEEENSM_INS5_IJSC_SC_SC_EEENS5_IJSV_SV_SV_EEEEENS5_IJNS4_10UnderscoreES1E_S1E_EEEEENS5_IJNS4_18SM100_TMA_2SM_LOADES1H_EEENS5_IJNS4_14ComposedLayoutINS4_7SwizzleILi2ELi4ELi3EEENS4_18smem_ptr_flag_bitsILi4EEENSM_INS5_IJNSA_ILi8EEESG_EEENS5_IJSG_SC_EEEEEEENSM_INS5_IJNS5_IJNS5_IJSO_SC_EEENS5_IJSN_NSA_ILi2EEEEEEEEESC_NS5_IJS1U_SC_EEEEEENS5_IJNS5_IJNS5_IJST_SX_EEESW_EEESV_NS5_IJS1U_SX_EEEEEEEEEEEvNS4_8identityENS5_IJNS4_28SM100_TMA_2SM_LOAD_MULTICASTES26_EEES24_vS25_EENS_8epilogue10collective18CollectiveEpilogueINS29_23Sm100TmaWarpSpecializedILi4ELi2ELi32ELb1ELb0EEEJNS5_IJSG_SG_SG_EEENS5_IJNSM_ISG_SC_EENSM_ISN_SC_EEEEENS_10bfloat16_tESL_S2I_SL_NS29_6fusion15FusionCallbacksIS2D_NS2J_17LinearCombinationIS2I_fS2I_fLNS_15FloatRoundStyleE2EEES2E_S2H_JEEENS4_5SM1004TMEM4LOAD26SM100_TMEM_LOAD_32dp32b32xENS4_13SM90_TMA_LOADENS1J_IS1L_NS1M_ILi16EEENSM_INS5_IJS1O_SN_EEENS5_IJSN_SC_EEEEEEENS4_39AutoVectorizingCopyWithAssumedAlignmentILi128EEENS4_14SM90_TMA_STOREES2Y_S30_S30_EEEvvEEEEvNT_6ParamsE)
        /*0038*/ 	.word	0x00000000


	//----- nvinfo : EIATTR_MIN_STACK_SIZE
	.align		4
.L_27:
        /*003c*/ 	.byte	0x04, 0x12
        /*003e*/ 	.short	(.L_29 - .L_28)
	.align		4
.L_28:
        /*0040*/ 	.word	index@(_ZN7cutlass13device_kernelINS_4gemm6kernel13GemmUniversalIN4cute5tupleIJiiiiEEENS1_10collective13CollectiveMmaINS1_46MainloopSm100TmaUmmaWarpSpecializedBlockScaledILi14ELi2ELi2ENS5_IJNS4_1CILi4EEENSA_ILi1EEESC_EEEEENS5_IJNSA_ILi256EEENSA_ILi128EEESG_EEENS5_IJNS_12float_e2m1_tENS_13float_ue8m0_tEEEENS5_IJNS5_IJlSC_lEEENS4_6LayoutINS5_IJNS5_IJNS5_IJNSA_ILi32EEESB_EEEiEEESP_NS5_IJSC_iEEEEEENS5_IJNS5_IJNS5_IJNSA_ILi16EEESB_EEEiEEENS5_IJNS5_IJNSA_ILi0EEESC_EEENSA_ILi512EEEEEENS5_IJSV_iEEEEEEEEEEESK_S12_NS4_8TiledMMAINS4_8MMA_AtomIJNS4_23SM100_MMA_MXF4_2x1SM_SSISI_SI_fSJ_Li256ELi128ELi32ELNS4_4UMMA5MajorE0ELS17_0ELNS16_7ScaleInE0ELS18_0EEEEEENSM_INS5_IJSC_SC_SC_EEENS5_IJSV_SV_SV_EEEEENS5_IJNS4_10UnderscoreES1E_S1E_EEEEENS5_IJNS4_18SM100_TMA_2SM_LOADES1H_EEENS5_IJNS4_14ComposedLayoutINS4_7SwizzleILi2ELi4ELi3EEENS4_18smem_ptr_flag_bitsILi4EEENSM_INS5_IJNSA_ILi8EEESG_EEENS5_IJSG_SC_EEEEEEENSM_INS5_IJNS5_IJNS5_IJSO_SC_EEENS5_IJSN_NSA_ILi2EEEEEEEEESC_NS5_IJS1U_SC_EEEEEENS5_IJNS5_IJNS5_IJST_SX_EEESW_EEESV_NS5_IJS1U_SX_EEEEEEEEEEEvNS4_8identityENS5_IJNS4_28SM100_TMA_2SM_LOAD_MULTICASTES26_EEES24_vS25_EENS_8epilogue10collective18CollectiveEpilogueINS29_23Sm100TmaWarpSpecializedILi4ELi2ELi32ELb1ELb0EEEJNS5_IJSG_SG_SG_EEENS5_IJNSM_ISG_SC_EENSM_ISN_SC_EEEEENS_10bfloat16_tESL_S2I_SL_NS29_6fusion15FusionCallbacksIS2D_NS2J_17LinearCombinationIS2I_fS2I_fLNS_15FloatRoundStyleE2EEES2E_S2H_JEEENS4_5SM1004TMEM4LOAD26SM100_TMEM_LOAD_32dp32b32xENS4_13SM90_TMA_LOADENS1J_IS1L_NS1M_ILi16EEENSM_INS5_IJS1O_SN_EEENS5_IJSN_SC_EEEEEEENS4_39AutoVectorizingCopyWithAssumedAlignmentILi128EEENS4_14SM90_TMA_STOREES2Y_S30_S30_EEEvvEEEEvNT_6ParamsE)
        /*0044*/ 	.word	0x00000000
.L_29:


//--------------------- .nv.compat                --------------------------
	.section	.nv.compat,"",@"SHT_CUDA_COMPAT_INFO"
	.align	4
        /*0000*/ 	.byte	0x02, 0x09, 0x01, 0x00, 0x02, 0x02, 0x02, 0x00, 0x02, 0x05, 0x05, 0x00, 0x03, 0x07, 0x01, 0x01
        /*0010*/ 	.byte	0x02, 0x03, 0x01, 0x00, 0x02, 0x06, 0x01, 0x00, 0x04, 0x0b, 0x08, 0x00, 0x09, 0x00, 0x00, 0x00
        /*0020*/ 	.byte	0x00, 0x00, 0x00, 0x00


//--------------------- .nv.info._ZN7cutlass13device_kernelINS_4gemm6kernel13GemmUniversalIN4cute5tupleIJiiiiEEENS1_10collective13CollectiveMmaINS1_46MainloopSm100TmaUmmaWarpSpecializedBlockScaledILi14ELi2ELi2ENS5_IJNS4_1CILi4EEENSA_ILi1EEESC_EEEEENS5_IJNSA_ILi256EEENSA_ILi128EEESG_EEENS5_IJNS_12float_e2m1_tENS_13float_ue8m0_tEEEENS5_IJNS5_IJlSC_lEEENS4_6LayoutINS5_IJNS5_IJNS5_IJNSA_ILi32EEESB_EEEiEEESP_NS5_IJSC_iEEEEEENS5_IJNS5_IJNS5_IJNSA_ILi16EEESB_EEEiEEENS5_IJNS5_IJNSA_ILi0EEESC_EEENSA_ILi512EEEEEENS5_IJSV_iEEEEEEEEEEESK_S12_NS4_8TiledMMAINS4_8MMA_AtomIJNS4_23SM100_MMA_MXF4_2x1SM_SSISI_SI_fSJ_Li256ELi128ELi32ELNS4_4UMMA5MajorE0ELS17_0ELNS16_7ScaleInE0ELS18_0EEEEEENSM_INS5_IJSC_SC_SC_EEENS5_IJSV_SV_SV_EEEEENS5_IJNS4_10UnderscoreES1E_S1E_EEEEENS5_IJNS4_18SM100_TMA_2SM_LOADES1H_EEENS5_IJNS4_14ComposedLayoutINS4_7SwizzleILi2ELi4ELi3EEENS4_18smem_ptr_flag_bitsILi4EEENSM_INS5_IJNSA_ILi8EEESG_EEENS5_IJSG_SC_EEEEEEENSM_INS5_IJNS5_IJNS5_IJSO_SC_EEENS5_IJSN_NSA_ILi2EEEEEEEEESC_NS5_IJS1U_SC_EEEEEENS5_IJNS5_IJNS5_IJST_SX_EEESW_EEESV_NS5_IJS1U_SX_EEEEEEEEEEEvNS4_8identityENS5_IJNS4_28SM100_TMA_2SM_LOAD_MULTICASTES26_EEES24_vS25_EENS_8epilogue10collective18CollectiveEpilogueINS29_23Sm100TmaWarpSpecializedILi4ELi2ELi32ELb1ELb0EEEJNS5_IJSG_SG_SG_EEENS5_IJNSM_ISG_SC_EENSM_ISN_SC_EEEEENS_10bfloat16_tESL_S2I_SL_NS29_6fusion15FusionCallbacksIS2D_NS2J_17LinearCombinationIS2I_fS2I_fLNS_15FloatRoundStyleE2EEES2E_S2H_JEEENS4_5SM1004TMEM4LOAD26SM100_TMEM_LOAD_32dp32b32xENS4_13SM90_TMA_LOADENS1J_IS1L_NS1M_ILi16EEENSM_INS5_IJS1O_SN_EEENS5_IJSN_SC_EEEEEEENS4_39AutoVectorizingCopyWithAssumedAlignmentILi128EEENS4_14SM90_TMA_STOREES2Y_S30_S30_EEEvvEEEEvNT_6ParamsE --------------------------
	.section	.nv.info._ZN7cutlass13device_kernelINS_4gemm6kernel13GemmUniversalIN4cute5tupleIJiiiiEEENS1_10collective13CollectiveMmaINS1_46MainloopSm100TmaUmmaWarpSpecializedBlockScaledILi14ELi2ELi2ENS5_IJNS4_1CILi4EEENSA_ILi1EEESC_EEEEENS5_IJNSA_ILi256EEENSA_ILi128EEESG_EEENS5_IJNS_12float_e2m1_tENS_13float_ue8m0_tEEEENS5_IJNS5_IJlSC_lEEENS4_6LayoutINS5_IJNS5_IJNS5_IJNSA_ILi32EEESB_EEEiEEESP_NS5_IJSC_iEEEEEENS5_IJNS5_IJNS5_IJNSA_ILi16EEESB_EEEiEEENS5_IJNS5_IJNSA_ILi0EEESC_EEENSA_ILi512EEEEEENS5_IJSV_iEEEEEEEEEEESK_S12_NS4_8TiledMMAINS4_8MMA_AtomIJNS4_23SM100_MMA_MXF4_2x1SM_SSISI_SI_fSJ_Li256ELi128ELi32ELNS4_4UMMA5MajorE0ELS17_0ELNS16_7ScaleInE0ELS18_0EEEEEENSM_INS5_IJSC_SC_SC_EEENS5_IJSV_SV_SV_EEEEENS5_IJNS4_10UnderscoreES1E_S1E_EEEEENS5_IJNS4_18SM100_TMA_2SM_LOADES1H_EEENS5_IJNS4_14ComposedLayoutINS4_7SwizzleILi2ELi4ELi3EEENS4_18smem_ptr_flag_bitsILi4EEENSM_INS5_IJNSA_ILi8EEESG_EEENS5_IJSG_SC_EEEEEEENSM_INS5_IJNS5_IJNS5_IJSO_SC_EEENS5_IJSN_NSA_ILi2EEEEEEEEESC_NS5_IJS1U_SC_EEEEEENS5_IJNS5_IJNS5_IJST_SX_EEESW_EEESV_NS5_IJS1U_SX_EEEEEEEEEEEvNS4_8identityENS5_IJNS4_28SM100_TMA_2SM_LOAD_MULTICASTES26_EEES24_vS25_EENS_8epilogue10collective18CollectiveEpilogueINS29_23Sm100TmaWarpSpecializedILi4ELi2ELi32ELb1ELb0EEEJNS5_IJSG_SG_SG_EEENS5_IJNSM_ISG_SC_EENSM_ISN_SC_EEEEENS_10bfloat16_tESL_S2I_SL_NS29_6fusion15FusionCallbacksIS2D_NS2J_17LinearCombinationIS2I_fS2I_fLNS_15FloatRoundStyleE2EEES2E_S2H_JEEENS4_5SM1004TMEM4LOAD26SM100_TMEM_LOAD_32dp32b32xENS4_13SM90_TMA_LOADENS1J_IS1L_NS1M_ILi16EEENSM_INS5_IJS1O_SN_EEENS5_IJSN_SC_EEEEEEENS4_39AutoVectorizingCopyWithAssumedAlignmentILi128EEENS4_14SM90_TMA_STOREES2Y_S30_S30_EEEvvEEEEvNT_6ParamsE,"",@"SHT_CUDA_INFO"
	.sectionflags	@""
	.align	4


	//----- nvinfo : EIATTR_CUDA_API_VERSION
	.align		4
        /*0000*/ 	.byte	0x04, 0x37
        /*0002*/ 	.short	(.L_31 - .L_30)
.L_30:
        /*0004*/ 	.word	0x00000082


	//----- nvinfo : EIATTR_KPARAM_INFO
	.align		4
.L_31:
        /*0008*/ 	.byte	0x04, 0x17
        /*000a*/ 	.short	(.L_33 - .L_32)
.L_32:
        /*000c*/ 	.word	0x00000000
        /*0010*/ 	.short	0x0000
        /*0012*/ 	.short	0x0000
        /*0014*/ 	.byte	0x00, 0xf0, 0x01, 0x30


	//----- nvinfo : EIATTR_AT_ENTRY_FRAGMENTS
	.align		4
.L_33:
        /*0018*/ 	.byte	0x04, 0x4f
        /*001a*/ 	.short	(.L_35 - .L_34)


	//   ....[0]....
.L_34:
        /*001c*/ 	.word	0x00000007


	//----- nvinfo : EIATTR_RESERVED_SMEM_USED
	.align		4
.L_35:
        /*0020*/ 	.byte	0x01, 0x41
	.zero		2


	//----- nvinfo : EIATTR_SPARSE_MMA_MASK
	.align		4
        /*0024*/ 	.byte	0x03, 0x50
        /*0026*/ 	.short	0x0000


	//----- nvinfo : EIATTR_TCGEN05_2CTA_USED
	.align		4
        /*0028*/ 	.byte	0x01, 0x52
	.zero		2


	//----- nvinfo : EIATTR_MAXREG_COUNT
	.align		4
        /*002c*/ 	.byte	0x03, 0x1b
        /*002e*/ 	.short	0x00ff


	//----- nvinfo : EIATTR_NUM_BARRIERS
	.align		4
        /*0030*/ 	.byte	0x02, 0x4c
        /*0032*/ 	.byte	0x07
	.zero		1


	//----- nvinfo : EIATTR_EXTERNS
	.align		4
        /*0034*/ 	.byte	0x04, 0x0f
        /*0036*/ 	.short	(.L_37 - .L_36)


	//   ....[0]....
	.align		4
.L_36:
        /*0038*/ 	.word	index@(__assertfail)


	//----- nvinfo : EIATTR_MERCURY_ISA_VERSION
	.align		4
.L_37:
        /*003c*/ 	.byte	0x03, 0x5f
        /*003e*/ 	.short	0x0101


	//----- nvinfo : EIATTR_INT_WARP_WIDE_INSTR_OFFSETS
	.align		4
        /*0040*/ 	.byte	0x04, 0x31
        /*0042*/ 	.short	(.L_39 - .L_38)


	//   ....[0]....
.L_38:
        /*0044*/ 	.word	0x00000f00


	//   ....[1]....
        /*0048*/ 	.word	0x00000fa0


	//   ....[2]....
        /*004c*/ 	.word	0x00004cf0


	//   ....[3]....
        /*0050*/ 	.word	0x00004d10


	//   ....[4]....
        /*0054*/ 	.word	0x00004d40


	//   ....[5]....
        /*0058*/ 	.word	0x00005900


	//   ....[6]....
        /*005c*/ 	.word	0x00005960


	//   ....[7]....
        /*0060*/ 	.word	0x00005a60


	//   ....[8]....
        /*0064*/ 	.word	0x00005ae0


	//   ....[9]....
        /*0068*/ 	.word	0x00005be0


	//   ....[10]....
        /*006c*/ 	.word	0x00005c70


	//   ....[11]....
        /*0070*/ 	.word	0x00005d70


	//   ....[12]....
        /*0074*/ 	.word	0x00005e20


	//----- nvinfo : EIATTR_COOP_GROUP_MASK_REGIDS
	.align		4
.L_39:
        /*0078*/ 	.byte	0x04, 0x29
        /*007a*/ 	.short	(.L_41 - .L_40)


	//   ....[0]....
.L_40:
        /*007c*/ 	.word	0xffffffff


	//   ....[1]....
        /*0080*/ 	.word	0xffffffff


	//   ....[2]....
        /*0084*/ 	.word	0xffffffff


	//   ....[3]....
        /*0088*/ 	.word	0xffffffff


	//   ....[4]....
        /*008c*/ 	.word	0xffffffff


	//   ....[5]....
        /*0090*/ 	.word	0xffffffff


	//   ....[6]....
        /*0094*/ 	.word	0xffffffff


	//   ....[7]....
        /*0098*/ 	.word	0xffffffff


	//   ....[8]....
        /*009c*/ 	.word	0xffffffff


	//   ....[9]....
        /*00a0*/ 	.word	0xffffffff


	//   ....[10]....
        /*00a4*/ 	.word	0xffffffff


	//   ....[11]....
        /*00a8*/ 	.word	0xffffffff


	//   ....[12]....
        /*00ac*/ 	.word	0xffffffff


	//   ....[13]....
        /*00b0*/ 	.word	0xffffffff


	//----- nvinfo : EIATTR_COOP_GROUP_INSTR_OFFSETS
	.align		4
.L_41:
        /*00b4*/ 	.byte	0x04, 0x28
        /*00b6*/ 	.short	(.L_43 - .L_42)


	//   ....[0]....
.L_42:
        /*00b8*/ 	.word	0x000000b0


	//   ....[1]....
        /*00bc*/ 	.word	0x00000580


	//   ....[2]....
        /*00c0*/ 	.word	0x000008b0


	//   ....[3]....
        /*00c4*/ 	.word	0x00000a40


	//   ....[4]....
        /*00c8*/ 	.word	0x00000b30


	//   ....[5]....
        /*00cc*/ 	.word	0x00000c90


	//   ....[6]....
        /*00d0*/ 	.word	0x00000de0


	//   ....[7]....
        /*00d4*/ 	.word	0x00001020


	//   ....[8]....
        /*00d8*/ 	.word	0x00002690


	//   ....[9]....
        /*00dc*/ 	.word	0x00003ae0


	//   ....[10]....
        /*00e0*/ 	.word	0x00003fb0


	//   ....[11]....
        /*00e4*/ 	.word	0x00003fe0


	//   ....[12]....
        /*00e8*/ 	.word	0x00004bf0


	//   ....[13]....
        /*00ec*/ 	.word	0x00004e00


	//----- nvinfo : EIATTR_VRC_CTA_INIT_COUNT
	.align		4
.L_43:
        /*00f0*/ 	.byte	0x02, 0x4a
        /*00f2*/ 	.byte	0x80
	.zero		1


	//----- nvinfo : EIATTR_SYSCALL_OFFSETS
	.align		4
        /*00f4*/ 	.byte	0x04, 0x46
        /*00f6*/ 	.short	(.L_45 - .L_44)


	//   ....[0]....
.L_44:
        /*00f8*/ 	.word	0x00006a70


	//   ....[1]....
        /*00fc*/ 	.word	0x00006b60


	//   ....[2]....
        /*0100*/ 	.word	0x00007330


	//   ....[3]....
        /*0104*/ 	.word	0x00007fb0


	//   ....[4]....
        /*0108*/ 	.word	0x00008c10


	//   ....[5]....
        /*010c*/ 	.word	0x00009870


	//----- nvinfo : EIATTR_MBARRIER_INSTR_OFFSETS
	.align		4
.L_45:
        /*0110*/ 	.byte	0x04, 0x39
        /*0112*/ 	.short	(.L_47 - .L_46)


	//   ....[0]....
.L_46:
        /*0114*/ 	.word	0x000006d0
        /*0118*/ 	.word	0x000000ff
        /*011c*/ 	.word	0x00000000
        /*0120*/ 	.short	0x0100
        /*0122*/ 	.byte	0x04
	.zero		1


	//   ....[1]....
        /*0124*/ 	.word	0x000006e0
        /*0128*/ 	.word	0x000000ff
        /*012c*/ 	.word	0x00000070
        /*0130*/ 	.short	0x0100
        /*0132*/ 	.byte	0x04
	.zero		1


	//   ....[2]....
        /*0134*/ 	.word	0x000006f0
        /*0138*/ 	.word	0x000000ff
        /*013c*/ 	.word	0x00000008
        /*0140*/ 	.short	0x0100
        /*0142*/ 	.byte	0x04
	.zero		1


	//   ....[3]....
        /*0144*/ 	.word	0x00000700
        /*0148*/ 	.word	0x000000ff
        /*014c*/ 	.word	0x00000078
        /*0150*/ 	.short	0x0100
        /*0152*/ 	.byte	0x04
	.zero		1


	//   ....[4]....
        /*0154*/ 	.word	0x00000710
        /*0158*/ 	.word	0x000000ff
        /*015c*/ 	.word	0x00000010
        /*0160*/ 	.short	0x0100
        /*0162*/ 	.byte	0x04
	.zero		1


	//   ....[5]....
        /*0164*/ 	.word	0x00000720
        /*0168*/ 	.word	0x000000ff
        /*016c*/ 	.word	0x00000080
        /*0170*/ 	.short	0x0100
        /*0172*/ 	.byte	0x04
	.zero		1


	//   ....[6]....
        /*0174*/ 	.word	0x00000730
        /*0178*/ 	.word	0x000000ff
        /*017c*/ 	.word	0x00000018
        /*0180*/ 	.short	0x0100
        /*0182*/ 	.byte	0x04
	.zero		1


	//   ....[7]....
        /*0184*/ 	.word	0x00000740
        /*0188*/ 	.word	0x000000ff
        /*018c*/ 	.word	0x00000088
        /*0190*/ 	.short	0x0100
        /*0192*/ 	.byte	0x04
	.zero		1


	//   ....[8]....
        /*0194*/ 	.word	0x00000750
        /*0198*/ 	.word	0x000000ff
        /*019c*/ 	.word	0x00000020
        /*01a0*/ 	.short	0x0100
        /*01a2*/ 	.byte	0x04
	.zero		1


	//   ....[9]....
        /*01a4*/ 	.word	0x00000760
        /*01a8*/ 	.word	0x000000ff
        /*01ac*/ 	.word	0x00000090
        /*01b0*/ 	.short	0x0100
        /*01b2*/ 	.byte	0x04
	.zero		1


	//   ....[10]....
        /*01b4*/ 	.word	0x00000770
        /*01b8*/ 	.word	0x000000ff
        /*01bc*/ 	.word	0x00000028
        /*01c0*/ 	.short	0x0100
        /*01c2*/ 	.byte	0x04
	.zero		1


	//   ....[11]....
        /*01c4*/ 	.word	0x00000780
        /*01c8*/ 	.word	0x000000ff
        /*01cc*/ 	.word	0x00000098
        /*01d0*/ 	.short	0x0100
        /*01d2*/ 	.byte	0x04
	.zero		1


	//   ....[12]....
        /*01d4*/ 	.word	0x00000790
        /*01d8*/ 	.word	0x000000ff
        /*01dc*/ 	.word	0x00000030
        /*01e0*/ 	.short	0x0100
        /*01e2*/ 	.byte	0x04
	.zero		1


	//   ....[13]....
        /*01e4*/ 	.word	0x000007a0
        /*01e8*/ 	.word	0x000000ff
        /*01ec*/ 	.word	0x000000a0
        /*01f0*/ 	.short	0x0100
        /*01f2*/ 	.byte	0x04
	.zero		1


	//   ....[14]....
        /*01f4*/ 	.word	0x000007b0
        /*01f8*/ 	.word	0x000000ff
        /*01fc*/ 	.word	0x00000038
        /*0200*/ 	.short	0x0100
        /*0202*/ 	.byte	0x04
	.zero		1


	//   ....[15]....
        /*0204*/ 	.word	0x000007c0
        /*0208*/ 	.word	0x000000ff
        /*020c*/ 	.word	0x000000a8
        /*0210*/ 	.short	0x0100
        /*0212*/ 	.byte	0x04
	.zero		1


	//   ....[16]....
        /*0214*/ 	.word	0x000007d0
        /*0218*/ 	.word	0x000000ff
        /*021c*/ 	.word	0x00000040
        /*0220*/ 	.short	0x0100
        /*0222*/ 	.byte	0x04
	.zero		1


	//   ....[17]....
        /*0224*/ 	.word	0x000007e0
        /*0228*/ 	.word	0x000000ff
        /*022c*/ 	.word	0x000000b0
        /*0230*/ 	.short	0x0100
        /*0232*/ 	.byte	0x04
	.zero		1


	//   ....[18]....
        /*0234*/ 	.word	0x000007f0
        /*0238*/ 	.word	0x000000ff
        /*023c*/ 	.word	0x00000048
        /*0240*/ 	.short	0x0100
        /*0242*/ 	.byte	0x04
	.zero		1


	//   ....[19]....
        /*0244*/ 	.word	0x00000800
        /*0248*/ 	.word	0x000000ff
        /*024c*/ 	.word	0x000000b8
        /*0250*/ 	.short	0x0100
        /*0252*/ 	.byte	0x04
	.zero		1


	//   ....[20]....
        /*0254*/ 	.word	0x00000810
        /*0258*/ 	.word	0x000000ff
        /*025c*/ 	.word	0x00000050
        /*0260*/ 	.short	0x0100
        /*0262*/ 	.byte	0x04
	.zero		1


	//   ....[21]....
        /*0264*/ 	.word	0x00000820
        /*0268*/ 	.word	0x000000ff
        /*026c*/ 	.word	0x000000c0
        /*0270*/ 	.short	0x0100
        /*0272*/ 	.byte	0x04
	.zero		1


	//   ....[22]....
        /*0274*/ 	.word	0x00000830
        /*0278*/ 	.word	0x000000ff
        /*027c*/ 	.word	0x00000058
        /*0280*/ 	.short	0x0100
        /*0282*/ 	.byte	0x04
	.zero		1


	//   ....[23]....
        /*0284*/ 	.word	0x00000840
        /*0288*/ 	.word	0x000000ff
        /*028c*/ 	.word	0x000000c8
        /*0290*/ 	.short	0x0100
        /*0292*/ 	.byte	0x04
	.zero		1


	//   ....[24]....
        /*0294*/ 	.word	0x00000850
        /*0298*/ 	.word	0x000000ff
        /*029c*/ 	.word	0x00000060
        /*02a0*/ 	.short	0x0100
        /*02a2*/ 	.byte	0x04
	.zero		1


	//   ....[25]....
        /*02a4*/ 	.word	0x00000860
        /*02a8*/ 	.word	0x000000ff
        /*02ac*/ 	.word	0x000000d0
        /*02b0*/ 	.short	0x0100
        /*02b2*/ 	.byte	0x04
	.zero		1


	//   ....[26]....
        /*02b4*/ 	.word	0x00000870
        /*02b8*/ 	.word	0x000000ff
        /*02bc*/ 	.word	0x00000068
        /*02c0*/ 	.short	0x0100
        /*02c2*/ 	.byte	0x04
	.zero		1


	//   ....[27]....
        /*02c4*/ 	.word	0x00000880
        /*02c8*/ 	.word	0x000000ff
        /*02cc*/ 	.word	0x000000d8
        /*02d0*/ 	.short	0x0100
        /*02d2*/ 	.byte	0x04
	.zero		1


	//   ....[28]....
        /*02d4*/ 	.word	0x000009b0
        /*02d8*/ 	.word	0x000000ff
        /*02dc*/ 	.word	0x000000e0
        /*02e0*/ 	.short	0x0100
        /*02e2*/ 	.byte	0x04
	.zero		1


	//   ....[29]....
        /*02e4*/ 	.word	0x000009c0
        /*02e8*/ 	.word	0x000000ff
        /*02ec*/ 	.word	0x00000100
        /*02f0*/ 	.short	0x0100
        /*02f2*/ 	.byte	0x04
	.zero		1


	//   ....[30]....
        /*02f4*/ 	.word	0x000009d0
        /*02f8*/ 	.word	0x000000ff
        /*02fc*/ 	.word	0x000000e8
        /*0300*/ 	.short	0x0100
        /*0302*/ 	.byte	0x04
	.zero		1


	//   ....[31]....
        /*0304*/ 	.word	0x000009e0
        /*0308*/ 	.word	0x000000ff
        /*030c*/ 	.word	0x00000108
        /*0310*/ 	.short	0x0100
        /*0312*/ 	.byte	0x04
	.zero		1


	//   ....[32]....
        /*0314*/ 	.word	0x000009f0
        /*0318*/ 	.word	0x000000ff
        /*031c*/ 	.word	0x000000f0
        /*0320*/ 	.short	0x0100
        /*0322*/ 	.byte	0x04
	.zero		1


	//   ....[33]....
        /*0324*/ 	.word	0x00000a00
        /*0328*/ 	.word	0x000000ff
        /*032c*/ 	.word	0x00000110
        /*0330*/ 	.short	0x0100
        /*0332*/ 	.byte	0x04
	.zero		1


	//   ....[34]....
        /*0334*/ 	.word	0x00000a10
        /*0338*/ 	.word	0x000000ff
        /*033c*/ 	.word	0x000000f8
        /*0340*/ 	.short	0x0100
        /*0342*/ 	.byte	0x04
	.zero		1


	//   ....[35]....
        /*0344*/ 	.word	0x00000a20
        /*0348*/ 	.word	0x000000ff
        /*034c*/ 	.word	0x00000118
        /*0350*/ 	.short	0x0100
        /*0352*/ 	.byte	0x04
	.zero		1


	//   ....[36]....
        /*0354*/ 	.word	0x00000b00
        /*0358*/ 	.word	0x000000ff
        /*035c*/ 	.word	0x00000120
        /*0360*/ 	.short	0x0100
        /*0362*/ 	.byte	0x06
	.zero		1


	//   ....[37]....
        /*0364*/ 	.word	0x00000b10
        /*0368*/ 	.word	0x000000ff
        /*036c*/ 	.word	0x00000128
        /*0370*/ 	.short	0x0100
        /*0372*/ 	.byte	0x06
	.zero		1


	//   ....[38]....
        /*0374*/ 	.word	0x00000c40
        /*0378*/ 	.word	0x000000ff
        /*037c*/ 	.word	0x00000130
        /*0380*/ 	.short	0x0100
        /*0382*/ 	.byte	0x06
	.zero		1


	//   ....[39]....
        /*0384*/ 	.word	0x00000c50
        /*0388*/ 	.word	0x000000ff
        /*038c*/ 	.word	0x00000140
        /*0390*/ 	.short	0x0100
        /*0392*/ 	.byte	0x06
	.zero		1


	//   ....[40]....
        /*0394*/ 	.word	0x00000c60
        /*0398*/ 	.word	0x000000ff
        /*039c*/ 	.word	0x00000138
        /*03a0*/ 	.short	0x0100
        /*03a2*/ 	.byte	0x06
	.zero		1


	//   ....[41]....
        /*03a4*/ 	.word	0x00000c70
        /*03a8*/ 	.word	0x000000ff
        /*03ac*/ 	.word	0x00000148
        /*03b0*/ 	.short	0x0100
        /*03b2*/ 	.byte	0x06
	.zero		1


	//   ....[42]....
        /*03b4*/ 	.word	0x00000d90
        /*03b8*/ 	.word	0x000000ff
        /*03bc*/ 	.word	0x00000150
        /*03c0*/ 	.short	0x0100
        /*03c2*/ 	.byte	0x04
	.zero		1


	//   ....[43]....
        /*03c4*/ 	.word	0x00000da0
        /*03c8*/ 	.word	0x000000ff
        /*03cc*/ 	.word	0x00000160
        /*03d0*/ 	.short	0x0100
        /*03d2*/ 	.byte	0x04
	.zero		1


	//   ....[44]....
        /*03d4*/ 	.word	0x00000db0
        /*03d8*/ 	.word	0x000000ff
        /*03dc*/ 	.word	0x00000158
        /*03e0*/ 	.short	0x0100
        /*03e2*/ 	.byte	0x04
	.zero		1


	//   ....[45]....
        /*03e4*/ 	.word	0x00000dc0
        /*03e8*/ 	.word	0x000000ff
        /*03ec*/ 	.word	0x00000168
        /*03f0*/ 	.short	0x0100
        /*03f2*/ 	.byte	0x04
	.zero		1


	//   ....[46]....
        /*03f4*/ 	.word	0x00000eb0
        /*03f8*/ 	.word	0x000000ff
        /*03fc*/ 	.word	0x00000170
        /*0400*/ 	.short	0x0100
        /*0402*/ 	.byte	0x04
	.zero		1


	//   ....[47]....
        /*0404*/ 	.word	0x00000ec0
        /*0408*/ 	.word	0x000000ff
        /*040c*/ 	.word	0x00000180
        /*0410*/ 	.short	0x0100
        /*0412*/ 	.byte	0x04
	.zero		1


	//   ....[48]....
        /*0414*/ 	.word	0x00000ed0
        /*0418*/ 	.word	0x000000ff
        /*041c*/ 	.word	0x00000178
        /*0420*/ 	.short	0x0100
        /*0422*/ 	.byte	0x04
	.zero		1


	//   ....[49]....
        /*0424*/ 	.word	0x00000ee0
        /*0428*/ 	.word	0x000000ff
        /*042c*/ 	.word	0x00000188
        /*0430*/ 	.short	0x0100
        /*0432*/ 	.byte	0x04
	.zero		1


	//   ....[50]....
        /*0434*/ 	.word	0x00000fe0
        /*0438*/ 	.word	0x000000ff
        /*043c*/ 	.word	0x00000190
        /*0440*/ 	.short	0x0100
        /*0442*/ 	.byte	0x06
	.zero		1


	//   ....[51]....
        /*0444*/ 	.word	0x00001bb0
        /*0448*/ 	.word	0x00000003
        /*044c*/ 	.word	0x00000180
        /*0450*/ 	.short	0x010a
        /*0452*/ 	.byte	0xff
	.zero		1


	//   ....[52]....
        /*0454*/ 	.word	0x00001be0
        /*0458*/ 	.word	0x00000003
        /*045c*/ 	.word	0x00000170
        /*0460*/ 	.short	0x0101
        /*0462*/ 	.byte	0xff
	.zero		1


	//   ....[53]....
        /*0464*/ 	.word	0x00001ca0
        /*0468*/ 	.word	0x000000ff
        /*046c*/ 	.word	0x00000070
        /*0470*/ 	.short	0x010a
        /*0472*/ 	.byte	0x04
	.zero		1


	//   ....[54]....
        /*0474*/ 	.word	0x00001db0
        /*0478*/ 	.word	0x000000ff
        /*047c*/ 	.word	0x00000070
        /*0480*/ 	.short	0x010a
        /*0482*/ 	.byte	0x06
	.zero		1


	//   ....[55]....
        /*0484*/ 	.word	0x00001f20
        /*0488*/ 	.word	0x000000ff
        /*048c*/ 	.word	0x00000070
        /*0490*/ 	.short	0x010a
        /*0492*/ 	.byte	0x07
	.zero		1


	//   ....[56]....
        /*0494*/ 	.word	0x000021e0
        /*0498*/ 	.word	0x000000ff
        /*049c*/ 	.word	0x00000128
        /*04a0*/ 	.short	0x0101
        /*04a2*/ 	.byte	0x05
	.zero		1


	//   ....[57]....
        /*04a4*/ 	.word	0x00002200
        /*04a8*/ 	.word	0x000000ff
        /*04ac*/ 	.word	0x00000070
        /*04b0*/ 	.short	0x010a
        /*04b2*/ 	.byte	0x04
	.zero		1


	//   ....[58]....
        /*04b4*/ 	.word	0x00002280
        /*04b8*/ 	.word	0x000000ff
        /*04bc*/ 	.word	0x00000070
        /*04c0*/ 	.short	0x010a
        /*04c2*/ 	.byte	0x07
	.zero		1


	//   ....[59]....
        /*04c4*/ 	.word	0x000023c0
        /*04c8*/ 	.word	0x000000ff
        /*04cc*/ 	.word	0x00000070
        /*04d0*/ 	.short	0x010a
        /*04d2*/ 	.byte	0x04
	.zero		1


	//   ....[60]....
        /*04d4*/ 	.word	0x000026c0
        /*04d8*/ 	.word	0x00000003
        /*04dc*/ 	.word	0x00000130
        /*04e0*/ 	.short	0x010a
        /*04e2*/ 	.byte	0xff
	.zero		1


	//   ....[61]....
        /*04e4*/ 	.word	0x00002810
        /*04e8*/ 	.word	0x00000000
        /*04ec*/ 	.word	0x00000000
        /*04f0*/ 	.short	0x0101
        /*04f2*/ 	.byte	0xff
	.zero		1


	//   ....[62]....
        /*04f4*/ 	.word	0x00002dc0
        /*04f8*/ 	.word	0x000000ff
        /*04fc*/ 	.word	0x00000000
        /*0500*/ 	.short	0x010a
        /*0502*/ 	.byte	0x04
	.zero		1


	//   ....[63]....
        /*0504*/ 	.word	0x00002e50
        /*0508*/ 	.word	0x000000ff
        /*050c*/ 	.word	0x00000000
        /*0510*/ 	.short	0x010a
        /*0512*/ 	.byte	0x05
	.zero		1


	//   ....[64]....
        /*0514*/ 	.word	0x00002ee0
        /*0518*/ 	.word	0x000000ff
        /*051c*/ 	.word	0x00000000
        /*0520*/ 	.short	0x010a
        /*0522*/ 	.byte	0x05
	.zero		1


	//   ....[65]....
        /*0524*/ 	.word	0x00002f70
        /*0528*/ 	.word	0x000000ff
        /*052c*/ 	.word	0x00000000
        /*0530*/ 	.short	0x010a
        /*0532*/ 	.byte	0x05
	.zero		1


	//   ....[66]....
        /*0534*/ 	.word	0x00003000
        /*0538*/ 	.word	0x000000ff
        /*053c*/ 	.word	0x00000000
        /*0540*/ 	.short	0x010a
        /*0542*/ 	.byte	0x05
	.zero		1


	//   ....[67]....
        /*0544*/ 	.word	0x00003090
        /*0548*/ 	.word	0x000000ff
        /*054c*/ 	.word	0x00000000
        /*0550*/ 	.short	0x010a
        /*0552*/ 	.byte	0x05
	.zero		1


	//   ....[68]....
        /*0554*/ 	.word	0x00003120
        /*0558*/ 	.word	0x000000ff
        /*055c*/ 	.word	0x00000000
        /*0560*/ 	.short	0x010a
        /*0562*/ 	.byte	0x05
	.zero		1


	//   ....[69]....
        /*0564*/ 	.word	0x000031b0
        /*0568*/ 	.word	0x000000ff
        /*056c*/ 	.word	0x00000000
        /*0570*/ 	.short	0x010a
        /*0572*/ 	.byte	0x05
	.zero		1


	//   ....[70]....
        /*0574*/ 	.word	0x00003240
        /*0578*/ 	.word	0x000000ff
        /*057c*/ 	.word	0x00000000
        /*0580*/ 	.short	0x010a
        /*0582*/ 	.byte	0x05
	.zero		1


	//   ....[71]....
        /*0584*/ 	.word	0x000032d0
        /*0588*/ 	.word	0x000000ff
        /*058c*/ 	.word	0x00000000
        /*0590*/ 	.short	0x010a
        /*0592*/ 	.byte	0x05
	.zero		1


	//   ....[72]....
        /*0594*/ 	.word	0x00003360
        /*0598*/ 	.word	0x000000ff
        /*059c*/ 	.word	0x00000000
        /*05a0*/ 	.short	0x010a
        /*05a2*/ 	.byte	0x05
	.zero		1


	//   ....[73]....
        /*05a4*/ 	.word	0x000033f0
        /*05a8*/ 	.word	0x000000ff
        /*05ac*/ 	.word	0x00000000
        /*05b0*/ 	.short	0x010a
        /*05b2*/ 	.byte	0x05
	.zero		1


	//   ....[74]....
        /*05b4*/ 	.word	0x00003480
        /*05b8*/ 	.word	0x000000ff
        /*05bc*/ 	.word	0x00000000
        /*05c0*/ 	.short	0x010a
        /*05c2*/ 	.byte	0x05
	.zero		1


	//   ....[75]....
        /*05c4*/ 	.word	0x00003520
        /*05c8*/ 	.word	0x00000000
        /*05cc*/ 	.word	0x00000000
        /*05d0*/ 	.short	0x010a
        /*05d2*/ 	.byte	0xff
	.zero		1


	//   ....[76]....
        /*05d4*/ 	.word	0x00003640
        /*05d8*/ 	.word	0x00000002
        /*05dc*/ 	.word	0x00000170
        /*05e0*/ 	.short	0x010a
        /*05e2*/ 	.byte	0xff
	.zero		1


	//   ....[77]....
        /*05e4*/ 	.word	0x000036a0
        /*05e8*/ 	.word	0x00000004
        /*05ec*/ 	.word	0x00000000
        /*05f0*/ 	.short	0x0101
        /*05f2*/ 	.byte	0xff
	.zero		1


	//   ....[78]....
        /*05f4*/ 	.word	0x000036c0
        /*05f8*/ 	.word	0x000000ff
        /*05fc*/ 	.word	0x00000140
        /*0600*/ 	.short	0x010a
        /*0602*/ 	.byte	0x04
	.zero		1


	//   ....[79]....
        /*0604*/ 	.word	0x000037e0
        /*0608*/ 	.word	0x00000002
        /*060c*/ 	.word	0x00000130
        /*0610*/ 	.short	0x010a
        /*0612*/ 	.byte	0xff
	.zero		1


	//   ....[80]....
        /*0614*/ 	.word	0x000038f0
        /*0618*/ 	.word	0x00000002
        /*061c*/ 	.word	0x00000000
        /*0620*/ 	.short	0x0101
        /*0622*/ 	.byte	0xff
	.zero		1


	//   ....[81]....
        /*0624*/ 	.word	0x00003980
        /*0628*/ 	.word	0x000000ff
        /*062c*/ 	.word	0x00000140
        /*0630*/ 	.short	0x0106
        /*0632*/ 	.byte	0x04
	.zero		1


	//   ....[82]....
        /*0634*/ 	.word	0x000039a0
        /*0638*/ 	.word	0x000000ff
        /*063c*/ 	.word	0x00000140
        /*0640*/ 	.short	0x010a
        /*0642*/ 	.byte	0x04
	.zero		1


	//   ....[83]....
        /*0644*/ 	.word	0x00003a30
        /*0648*/ 	.word	0x000000ff
        /*064c*/ 	.word	0x00000140
        /*0650*/ 	.short	0x0106
        /*0652*/ 	.byte	0x07
	.zero		1


	//   ....[84]....
        /*0654*/ 	.word	0x00003a70
        /*0658*/ 	.word	0x00000000
        /*065c*/ 	.word	0x00000140
        /*0660*/ 	.short	0x010a
        /*0662*/ 	.byte	0xff
	.zero		1


	//   ....[85]....
        /*0664*/ 	.word	0x00003cb0
        /*0668*/ 	.word	0x000000ff
        /*066c*/ 	.word	0x00000008
        /*0670*/ 	.short	0x010a
        /*0672*/ 	.byte	0x05
	.zero		1


	//   ....[86]....
        /*0674*/ 	.word	0x00003cd0
        /*0678*/ 	.word	0x000000ff
        /*067c*/ 	.word	0x00000008
        /*0680*/ 	.short	0x010a
        /*0682*/ 	.byte	0x05
	.zero		1


	//   ....[87]....
        /*0684*/ 	.word	0x00003e60
        /*0688*/ 	.word	0x000000ff
        /*068c*/ 	.word	0x00000008
        /*0690*/ 	.short	0x010a
        /*0692*/ 	.byte	0x05
	.zero		1


	//   ....[88]....
        /*0694*/ 	.word	0x00003e80
        /*0698*/ 	.word	0x000000ff
        /*069c*/ 	.word	0x00000008
        /*06a0*/ 	.short	0x010a
        /*06a2*/ 	.byte	0x05
	.zero		1


	//   ....[89]....
        /*06a4*/ 	.word	0x00003f40
        /*06a8*/ 	.word	0x000000ff
        /*06ac*/ 	.word	0x00000000
        /*06b0*/ 	.short	0x0101
        /*06b2*/ 	.byte	0x04
	.zero		1


	//   ....[90]....
        /*06b4*/ 	.word	0x000043c0
        /*06b8*/ 	.word	0x00000000
        /*06bc*/ 	.word	0x00000130
        /*06c0*/ 	.short	0x010a
        /*06c2*/ 	.byte	0xff
	.zero		1


	//   ....[91]....
        /*06c4*/ 	.word	0x00004480
        /*06c8*/ 	.word	0x00000000
        /*06cc*/ 	.word	0x00000000
        /*06d0*/ 	.short	0x0101
        /*06d2*/ 	.byte	0xff
	.zero		1


	//   ....[92]....
        /*06d4*/ 	.word	0x00004540
        /*06d8*/ 	.word	0x000000ff
        /*06dc*/ 	.word	0x00000000
        /*06e0*/ 	.short	0x010a
        /*06e2*/ 	.byte	0x04
	.zero		1


	//   ....[93]....
        /*06e4*/ 	.word	0x00004550
        /*06e8*/ 	.word	0x000000ff
        /*06ec*/ 	.word	0x00000160
        /*06f0*/ 	.short	0x010a
        /*06f2*/ 	.byte	0x28
	.zero		1


	//   ....[94]....
        /*06f4*/ 	.word	0x00004600
        /*06f8*/ 	.word	0x000000ff
        /*06fc*/ 	.word	0x00000000
        /*0700*/ 	.short	0x010a
        /*0702*/ 	.byte	0x07
	.zero		1


	//   ....[95]....
        /*0704*/ 	.word	0x00004730
        /*0708*/ 	.word	0x000000ff
        /*070c*/ 	.word	0x00000000
        /*0710*/ 	.short	0x010a
        /*0712*/ 	.byte	0x04
	.zero		1


	//   ....[96]....
        /*0714*/ 	.word	0x00004a00
        /*0718*/ 	.word	0x000000ff
        /*071c*/ 	.word	0x00000000
        /*0720*/ 	.short	0x010a
        /*0722*/ 	.byte	0x04
	.zero		1


	//   ....[97]....
        /*0724*/ 	.word	0x00004aa0
        /*0728*/ 	.word	0x00000000
        /*072c*/ 	.word	0x00000000
        /*0730*/ 	.short	0x010a
        /*0732*/ 	.byte	0xff
	.zero		1


	//   ....[98]....
        /*0734*/ 	.word	0x00004ae0
        /*0738*/ 	.word	0x00000000
        /*073c*/ 	.word	0x00000000
        /*0740*/ 	.short	0x010a
        /*0742*/ 	.byte	0xff
	.zero		1


	//   ....[99]....
        /*0744*/ 	.word	0x00004b50
        /*0748*/ 	.word	0x000000ff
        /*074c*/ 	.word	0x00000000
        /*0750*/ 	.short	0x0101
        /*0752*/ 	.byte	0x04
	.zero		1


	//   ....[100]....
        /*0754*/ 	.word	0x00004b90
        /*0758*/ 	.word	0x000000ff
        /*075c*/ 	.word	0x00000190
        /*0760*/ 	.short	0x010a
        /*0762*/ 	.byte	0x16
	.zero		1


	//   ....[101]....
        /*0764*/ 	.word	0x00004be0
        /*0768*/ 	.word	0x000000ff
        /*076c*/ 	.word	0x00000000
        /*0770*/ 	.short	0x0101
        /*0772*/ 	.byte	0x04
	.zero		1


	//   ....[102]....
        /*0774*/ 	.word	0x000050c0
        /*0778*/ 	.word	0x00000008
        /*077c*/ 	.word	0x00000130
        /*0780*/ 	.short	0x010a
        /*0782*/ 	.byte	0xff
	.zero		1


	//   ....[103]....
        /*0784*/ 	.word	0x00005230
        /*0788*/ 	.word	0x00000000
        /*078c*/ 	.word	0x00000000
        /*0790*/ 	.short	0x0101
        /*0792*/ 	.byte	0xff
	.zero		1


	//   ....[104]....
        /*0794*/ 	.word	0x00005710
        /*0798*/ 	.word	0x000000ff
        /*079c*/ 	.word	0x00000128
        /*07a0*/ 	.short	0x010a
        /*07a2*/ 	.byte	0x15
	.zero		1


	//   ....[105]....
        /*07a4*/ 	.word	0x000058a0
        /*07a8*/ 	.word	0x000000ff
        /*07ac*/ 	.word	0x00000100
        /*07b0*/ 	.short	0x010a
        /*07b2*/ 	.byte	0x15
	.zero		1


	//   ....[106]....
        /*07b4*/ 	.word	0x00005a00
        /*07b8*/ 	.word	0x000000ff
        /*07bc*/ 	.word	0x000000e0
        /*07c0*/ 	.short	0x010b
        /*07c2*/ 	.byte	0x15
	.zero		1


	//   ....[107]....
        /*07c4*/ 	.word	0x00005a20
        /*07c8*/ 	.word	0x000000ff
        /*07cc*/ 	.word	0x00000000
        /*07d0*/ 	.short	0x0101
        /*07d2*/ 	.byte	0x04
	.zero		1


	//   ....[108]....
        /*07d4*/ 	.word	0x00005a30
        /*07d8*/ 	.word	0x000000ff
        /*07dc*/ 	.word	0x00000108
        /*07e0*/ 	.short	0x010a
        /*07e2*/ 	.byte	0x15
	.zero		1


	//   ....[109]....
        /*07e4*/ 	.word	0x00005b80
        /*07e8*/ 	.word	0x000000ff
        /*07ec*/ 	.word	0x000000e8
        /*07f0*/ 	.short	0x010b
        /*07f2*/ 	.byte	0x15
	.zero		1


	//   ....[110]....
        /*07f4*/ 	.word	0x00005ba0
        /*07f8*/ 	.word	0x000000ff
        /*07fc*/ 	.word	0x00000000
        /*0800*/ 	.short	0x0101
        /*0802*/ 	.byte	0x04
	.zero		1


	//   ....[111]....
        /*0804*/ 	.word	0x00005bb0
        /*0808*/ 	.word	0x000000ff
        /*080c*/ 	.word	0x00000110
        /*0810*/ 	.short	0x010a
        /*0812*/ 	.byte	0x15
	.zero		1


	//   ....[112]....
        /*0814*/ 	.word	0x00005d10
        /*0818*/ 	.word	0x000000ff
        /*081c*/ 	.word	0x000000f0
        /*0820*/ 	.short	0x010b
        /*0822*/ 	.byte	0x15
	.zero		1


	//   ....[113]....
        /*0824*/ 	.word	0x00005d30
        /*0828*/ 	.word	0x000000ff
        /*082c*/ 	.word	0x00000000
        /*0830*/ 	.short	0x0101
        /*0832*/ 	.byte	0x04
	.zero		1


	//   ....[114]....
        /*0834*/ 	.word	0x00005d40
        /*0838*/ 	.word	0x000000ff
        /*083c*/ 	.word	0x00000118
        /*0840*/ 	.short	0x010a
        /*0842*/ 	.byte	0x15
	.zero		1


	//   ....[115]....
        /*0844*/ 	.word	0x00005f20
        /*0848*/ 	.word	0x000000ff
        /*084c*/ 	.word	0x000000f8
        /*0850*/ 	.short	0x010b
        /*0852*/ 	.byte	0x15
	.zero		1


	//   ....[116]....
        /*0854*/ 	.word	0x00005f30
        /*0858*/ 	.word	0x000000ff
        /*085c*/ 	.word	0x00000000
        /*0860*/ 	.short	0x0101
        /*0862*/ 	.byte	0x2b
	.zero		1


	//   ....[117]....
        /*0864*/ 	.word	0x00005f70
        /*0868*/ 	.word	0x000000ff
        /*086c*/ 	.word	0x00000100
        /*0870*/ 	.short	0x010a
        /*0872*/ 	.byte	0x15
	.zero		1


	//   ....[118]....
        /*0874*/ 	.word	0x00005f90
        /*0878*/ 	.word	0x000000ff
        /*087c*/ 	.word	0x00000108
        /*0880*/ 	.short	0x010a
        /*0882*/ 	.byte	0x15
	.zero		1


	//   ....[119]....
        /*0884*/ 	.word	0x00005fb0
        /*0888*/ 	.word	0x000000ff
        /*088c*/ 	.word	0x00000110
        /*0890*/ 	.short	0x010a
        /*0892*/ 	.byte	0x15
	.zero		1


	//   ....[120]....
        /*0894*/ 	.word	0x00005ff0
        /*0898*/ 	.word	0x00000000
        /*089c*/ 	.word	0x00000118
        /*08a0*/ 	.short	0x010a
        /*08a2*/ 	.byte	0xff
	.zero		1


	//   ....[121]....
        /*08a4*/ 	.word	0x00006300
        /*08a8*/ 	.word	0x00000003
        /*08ac*/ 	.word	0x00000130
        /*08b0*/ 	.short	0x010a
        /*08b2*/ 	.byte	0xff
	.zero		1


	//   ....[122]....
        /*08b4*/ 	.word	0x00006480
        /*08b8*/ 	.word	0x00000000
        /*08bc*/ 	.word	0x00000000
        /*08c0*/ 	.short	0x0101
        /*08c2*/ 	.byte	0xff
	.zero		1


	//   ....[123]....
        /*08c4*/ 	.word	0x00006ff0
        /*08c8*/ 	.word	0x000000ff
        /*08cc*/ 	.word	0x000000e0
        /*08d0*/ 	.short	0x010a
        /*08d2*/ 	.byte	0x2b
	.zero		1


	//   ....[124]....
        /*08d4*/ 	.word	0x00007030
        /*08d8*/ 	.word	0x00000063
        /*08dc*/ 	.word	0x00000150
        /*08e0*/ 	.short	0x010a
        /*08e2*/ 	.byte	0xff
	.zero		1


	//   ....[125]....
        /*08e4*/ 	.word	0x00007120
        /*08e8*/ 	.word	0x000000ff
        /*08ec*/ 	.word	0x000000e0
        /*08f0*/ 	.short	0x010a
        /*08f2*/ 	.byte	0x2b
	.zero		1


	//   ....[126]....
        /*08f4*/ 	.word	0x00007210
        /*08f8*/ 	.word	0x00000063
        /*08fc*/ 	.word	0x00000150
        /*0900*/ 	.short	0x010a
        /*0902*/ 	.byte	0xff
	.zero		1


	//   ....[127]....
        /*0904*/ 	.word	0x00007ce0
        /*0908*/ 	.word	0x00000000
        /*090c*/ 	.word	0x00000000
        /*0910*/ 	.short	0x0101
        /*0912*/ 	.byte	0xff
	.zero		1


	//   ....[128]....
        /*0914*/ 	.word	0x00007cf0
        /*0918*/ 	.word	0x00000003
        /*091c*/ 	.word	0x000000e0
        /*0920*/ 	.short	0x010a
        /*0922*/ 	.byte	0xff
	.zero		1


	//   ....[129]....
        /*0924*/ 	.word	0x00007dd0
        /*0928*/ 	.word	0x00000003
        /*092c*/ 	.word	0x000000e0
        /*0930*/ 	.short	0x010a
        /*0932*/ 	.byte	0xff
	.zero		1


	//   ....[130]....
        /*0934*/ 	.word	0x00008940
        /*0938*/ 	.word	0x0000003d
        /*093c*/ 	.word	0x00000000
        /*0940*/ 	.short	0x0101
        /*0942*/ 	.byte	0xff
	.zero		1


	//   ....[131]....
        /*0944*/ 	.word	0x00008960
        /*0948*/ 	.word	0x0000003e
        /*094c*/ 	.word	0x000000e0
        /*0950*/ 	.short	0x010a
        /*0952*/ 	.byte	0xff
	.zero		1


	//   ....[132]....
        /*0954*/ 	.word	0x00008a30
        /*0958*/ 	.word	0x0000003e
        /*095c*/ 	.word	0x000000e0
        /*0960*/ 	.short	0x010a
        /*0962*/ 	.byte	0xff
	.zero		1


	//   ....[133]....
        /*0964*/ 	.word	0x000095a0
        /*0968*/ 	.word	0x0000003d
        /*096c*/ 	.word	0x00000000
        /*0970*/ 	.short	0x0101
        /*0972*/ 	.byte	0xff
	.zero		1


	//   ....[134]....
        /*0974*/ 	.word	0x000095c0
        /*0978*/ 	.word	0x0000003e
        /*097c*/ 	.word	0x000000e0
        /*0980*/ 	.short	0x010a
        /*0982*/ 	.byte	0xff
	.zero		1


	//   ....[135]....
        /*0984*/ 	.word	0x00009690
        /*0988*/ 	.word	0x0000003e
        /*098c*/ 	.word	0x000000e0
        /*0990*/ 	.short	0x010a
        /*0992*/ 	.byte	0xff
	.zero		1


	//   ....[136]....
        /*0994*/ 	.word	0x00009a80
        /*0998*/ 	.word	0x00000063
        /*099c*/ 	.word	0x00000000
        /*09a0*/ 	.short	0x0101
        /*09a2*/ 	.byte	0xff
	.zero		1


	//   ....[137]....
        /*09a4*/ 	.word	0x0000a250
        /*09a8*/ 	.word	0x00000002
        /*09ac*/ 	.word	0x00000000
        /*09b0*/ 	.short	0x0101
        /*09b2*/ 	.byte	0xff
	.zero		1


	//   ....[138]....
        /*09b4*/ 	.word	0x0000a4e0
        /*09b8*/ 	.word	0x000000ff
        /*09bc*/ 	.word	0x00000000
        /*09c0*/ 	.short	0x0101
        /*09c2*/ 	.byte	0x04
	.zero		1


	//   ....[139]....
        /*09c4*/ 	.word	0x0000a500
        /*09c8*/ 	.word	0x00000003
        /*09cc*/ 	.word	0x00000180
        /*09d0*/ 	.short	0x010a
        /*09d2*/ 	.byte	0xff
	.zero		1


	//   ....[140]....
        /*09d4*/ 	.word	0x0000a560
        /*09d8*/ 	.word	0x00000000
        /*09dc*/ 	.word	0x00000070
        /*09e0*/ 	.short	0x010a
        /*09e2*/ 	.byte	0xff
	.zero		1


	//   ....[141]....
        /*09e4*/ 	.word	0x0000a5c0
        /*09e8*/ 	.word	0x00000000
        /*09ec*/ 	.word	0x00000070
        /*09f0*/ 	.short	0x010a
        /*09f2*/ 	.byte	0xff
	.zero		1


	//   ....[142]....
        /*09f4*/ 	.word	0x0000a610
        /*09f8*/ 	.word	0x00000003
        /*09fc*/ 	.word	0x00000130
        /*0a00*/ 	.short	0x010a
        /*0a02*/ 	.byte	0xff
	.zero		1


	//   ....[143]....
        /*0a04*/ 	.word	0x0000a670
        /*0a08*/ 	.word	0x00000000
        /*0a0c*/ 	.word	0x00000000
        /*0a10*/ 	.short	0x010a
        /*0a12*/ 	.byte	0xff
	.zero		1


	//   ....[144]....
        /*0a14*/ 	.word	0x0000a6d0
        /*0a18*/ 	.word	0x00000000
        /*0a1c*/ 	.word	0x00000000
        /*0a20*/ 	.short	0x010a
        /*0a22*/ 	.byte	0xff
	.zero		1


	//   ....[145]....
        /*0a24*/ 	.word	0x0000a730
        /*0a28*/ 	.word	0x00000000
        /*0a2c*/ 	.word	0x00000000
        /*0a30*/ 	.short	0x010a
        /*0a32*/ 	.byte	0xff
	.zero		1


	//   ....[146]....
        /*0a34*/ 	.word	0x0000a790
        /*0a38*/ 	.word	0x00000000
        /*0a3c*/ 	.word	0x00000000
        /*0a40*/ 	.short	0x010a
        /*0a42*/ 	.byte	0xff
	.zero		1


	//   ....[147]....
        /*0a44*/ 	.word	0x0000a7f0
        /*0a48*/ 	.word	0x00000000
        /*0a4c*/ 	.word	0x00000000
        /*0a50*/ 	.short	0x010a
        /*0a52*/ 	.byte	0xff
	.zero		1


	//   ....[148]....
        /*0a54*/ 	.word	0x0000a850
        /*0a58*/ 	.word	0x00000000
        /*0a5c*/ 	.word	0x00000000
        /*0a60*/ 	.short	0x010a
        /*0a62*/ 	.byte	0xff
	.zero		1


	//   ....[149]....
        /*0a64*/ 	.word	0x0000a8b0
        /*0a68*/ 	.word	0x00000000
        /*0a6c*/ 	.word	0x00000000
        /*0a70*/ 	.short	0x010a
        /*0a72*/ 	.byte	0xff
	.zero		1


	//   ....[150]....
        /*0a74*/ 	.word	0x0000a910
        /*0a78*/ 	.word	0x00000000
        /*0a7c*/ 	.word	0x00000000
        /*0a80*/ 	.short	0x010a
        /*0a82*/ 	.byte	0xff
	.zero		1


	//   ....[151]....
        /*0a84*/ 	.word	0x0000a970
        /*0a88*/ 	.word	0x00000000
        /*0a8c*/ 	.word	0x00000000
        /*0a90*/ 	.short	0x010a
        /*0a92*/ 	.byte	0xff
	.zero		1


	//   ....[152]....
        /*0a94*/ 	.word	0x0000a9d0
        /*0a98*/ 	.word	0x00000000
        /*0a9c*/ 	.word	0x00000000
        /*0aa0*/ 	.short	0x010a
        /*0aa2*/ 	.byte	0xff
	.zero		1


	//   ....[153]....
        /*0aa4*/ 	.word	0x0000aa30
        /*0aa8*/ 	.word	0x00000000
        /*0aac*/ 	.word	0x00000000
        /*0ab0*/ 	.short	0x010a
        /*0ab2*/ 	.byte	0xff
	.zero		1


	//   ....[154]....
        /*0ab4*/ 	.word	0x0000aa90
        /*0ab8*/ 	.word	0x00000000
        /*0abc*/ 	.word	0x00000000
        /*0ac0*/ 	.short	0x010a
        /*0ac2*/ 	.byte	0xff
	.zero		1


	//   ....[155]....
        /*0ac4*/ 	.word	0x0000aaf0
        /*0ac8*/ 	.word	0x00000000
        /*0acc*/ 	.word	0x00000000
        /*0ad0*/ 	.short	0x010a
        /*0ad2*/ 	.byte	0xff
	.zero		1


	//   ....[156]....
        /*0ad4*/ 	.word	0x0000ab40
        /*0ad8*/ 	.word	0x00000002
        /*0adc*/ 	.word	0x00000170
        /*0ae0*/ 	.short	0x010a
        /*0ae2*/ 	.byte	0xff
	.zero		1


	//   ....[157]....
        /*0ae4*/ 	.word	0x0000aba0
        /*0ae8*/ 	.word	0x00000002
        /*0aec*/ 	.word	0x00000140
        /*0af0*/ 	.short	0x010a
        /*0af2*/ 	.byte	0xff
	.zero		1


	//   ....[158]....
        /*0af4*/ 	.word	0x0000abf0
        /*0af8*/ 	.word	0x00000002
        /*0afc*/ 	.word	0x00000130
        /*0b00*/ 	.short	0x010a
        /*0b02*/ 	.byte	0xff
	.zero		1


	//   ....[159]....
        /*0b04*/ 	.word	0x0000ac50
        /*0b08*/ 	.word	0x00000000
        /*0b0c*/ 	.word	0x00000140
        /*0b10*/ 	.short	0x010a
        /*0b12*/ 	.byte	0xff
	.zero		1


	//   ....[160]....
        /*0b14*/ 	.word	0x0000acb0
        /*0b18*/ 	.word	0x00000000
        /*0b1c*/ 	.word	0x00000008
        /*0b20*/ 	.short	0x010a
        /*0b22*/ 	.byte	0xff
	.zero		1


	//   ....[161]....
        /*0b24*/ 	.word	0x0000ada0
        /*0b28*/ 	.word	0x00000000
        /*0b2c*/ 	.word	0x00000008
        /*0b30*/ 	.short	0x010a
        /*0b32*/ 	.byte	0xff
	.zero		1


	//   ....[162]....
        /*0b34*/ 	.word	0x0000adf0
        /*0b38*/ 	.word	0x00000000
        /*0b3c*/ 	.word	0x00000130
        /*0b40*/ 	.short	0x010a
        /*0b42*/ 	.byte	0xff
	.zero		1


	//   ....[163]....
        /*0b44*/ 	.word	0x0000ae50
        /*0b48*/ 	.word	0x00000000
        /*0b4c*/ 	.word	0x00000160
        /*0b50*/ 	.short	0x010a
        /*0b52*/ 	.byte	0xff
	.zero		1


	//   ....[164]....
        /*0b54*/ 	.word	0x0000aeb0
        /*0b58*/ 	.word	0x00000000
        /*0b5c*/ 	.word	0x00000000
        /*0b60*/ 	.short	0x010a
        /*0b62*/ 	.byte	0xff
	.zero		1


	//   ....[165]....
        /*0b64*/ 	.word	0x0000af10
        /*0b68*/ 	.word	0x00000000
        /*0b6c*/ 	.word	0x00000000
        /*0b70*/ 	.short	0x010a
        /*0b72*/ 	.byte	0xff
	.zero		1


	//   ....[166]....
        /*0b74*/ 	.word	0x0000af70
        /*0b78*/ 	.word	0x00000000
        /*0b7c*/ 	.word	0x00000190
        /*0b80*/ 	.short	0x010a
        /*0b82*/ 	.byte	0xff
	.zero		1


	//   ....[167]....
        /*0b84*/ 	.word	0x0000afc0
        /*0b88*/ 	.word	0x00000008
        /*0b8c*/ 	.word	0x00000130
        /*0b90*/ 	.short	0x010a
        /*0b92*/ 	.byte	0xff
	.zero		1


	//   ....[168]....
        /*0b94*/ 	.word	0x0000b020
        /*0b98*/ 	.word	0x00000000
        /*0b9c*/ 	.word	0x00000128
        /*0ba0*/ 	.short	0x010a
        /*0ba2*/ 	.byte	0xff
	.zero		1


	//   ....[169]....
        /*0ba4*/ 	.word	0x0000b080
        /*0ba8*/ 	.word	0x00000005
        /*0bac*/ 	.word	0x00000100
        /*0bb0*/ 	.short	0x010a
        /*0bb2*/ 	.byte	0xff
	.zero		1


	//   ....[170]....
        /*0bb4*/ 	.word	0x0000b0e0
        /*0bb8*/ 	.word	0x00000005
        /*0bbc*/ 	.word	0x00000108
        /*0bc0*/ 	.short	0x010a
        /*0bc2*/ 	.byte	0xff
	.zero		1


	//   ....[171]....
        /*0bc4*/ 	.word	0x0000b140
        /*0bc8*/ 	.word	0x00000005
        /*0bcc*/ 	.word	0x00000110
        /*0bd0*/ 	.short	0x010a
        /*0bd2*/ 	.byte	0xff
	.zero		1


	//   ....[172]....
        /*0bd4*/ 	.word	0x0000b1a0
        /*0bd8*/ 	.word	0x00000005
        /*0bdc*/ 	.word	0x00000118
        /*0be0*/ 	.short	0x010a
        /*0be2*/ 	.byte	0xff
	.zero		1


	//   ....[173]....
        /*0be4*/ 	.word	0x0000b200
        /*0be8*/ 	.word	0x00000000
        /*0bec*/ 	.word	0x00000100
        /*0bf0*/ 	.short	0x010a
        /*0bf2*/ 	.byte	0xff
	.zero		1


	//   ....[174]....
        /*0bf4*/ 	.word	0x0000b260
        /*0bf8*/ 	.word	0x00000000
        /*0bfc*/ 	.word	0x00000108
        /*0c00*/ 	.short	0x010a
        /*0c02*/ 	.byte	0xff
	.zero		1


	//   ....[175]....
        /*0c04*/ 	.word	0x0000b2c0
        /*0c08*/ 	.word	0x00000000
        /*0c0c*/ 	.word	0x00000110
        /*0c10*/ 	.short	0x010a
        /*0c12*/ 	.byte	0xff
	.zero		1


	//   ....[176]....
        /*0c14*/ 	.word	0x0000b310
        /*0c18*/ 	.word	0x00000003
        /*0c1c*/ 	.word	0x00000130
        /*0c20*/ 	.short	0x010a
        /*0c22*/ 	.byte	0xff
	.zero		1


	//   ....[177]....
        /*0c24*/ 	.word	0x0000b370
        /*0c28*/ 	.word	0x00000002
        /*0c2c*/ 	.word	0x000000e0
        /*0c30*/ 	.short	0x010a
        /*0c32*/ 	.byte	0xff
	.zero		1


	//   ....[178]....
        /*0c34*/ 	.word	0x0000b3c0
        /*0c38*/ 	.word	0x00000063
        /*0c3c*/ 	.word	0x00000150
        /*0c40*/ 	.short	0x010a
        /*0c42*/ 	.byte	0xff
	.zero		1


	//   ....[179]....
        /*0c44*/ 	.word	0x0000b410
        /*0c48*/ 	.word	0x00000003
        /*0c4c*/ 	.word	0x000000e0
        /*0c50*/ 	.short	0x010a
        /*0c52*/ 	.byte	0xff
	.zero		1


	//   ....[180]....
        /*0c54*/ 	.word	0x0000b460
        /*0c58*/ 	.word	0x0000003e
        /*0c5c*/ 	.word	0x000000e0
        /*0c60*/ 	.short	0x010a
        /*0c62*/ 	.byte	0xff
	.zero		1


	//   ....[181]....
        /*0c64*/ 	.word	0x0000b4b0
        /*0c68*/ 	.word	0x0000003e
        /*0c6c*/ 	.word	0x000000e0
        /*0c70*/ 	.short	0x010a
        /*0c72*/ 	.byte	0xff
	.zero		1


	//----- nvinfo : EIATTR_NUM_MBARRIERS
	.align		4
.L_47:
        /*0c74*/ 	.byte	0x03, 0x38
        /*0c76*/ 	.short	0x0033


	//----- nvinfo : EIATTR_EXIT_INSTR_OFFSETS
	.align		4
        /*0c78*/ 	.byte	0x04, 0x1c
        /*0c7a*/ 	.short	(.L_49 - .L_48)


	//   ....[0]....
.L_48:
        /*0c7c*/ 	.word	0x00003550


	//   ....[1]....
        /*0c80*/ 	.word	0x00003a40


	//   ....[2]....
        /*0c84*/ 	.word	0x00003aa0


	//   ....[3]....
        /*0c88*/ 	.word	0x00004e10


	//   ....[4]....
        /*0c8c*/ 	.word	0x00006020


	//   ....[5]....
        /*0c90*/ 	.word	0x00006060


	//   ....[6]....
        /*0c94*/ 	.word	0x0000a3d0


	//   ....[7]....
        /*0c98*/ 	.word	0x0000a450


	//   ....[8]....
        /*0c9c*/ 	.word	0x0000a480


	//   ....[9]....
        /*0ca0*/ 	.word	0x0000a4f0


	//----- nvinfo : EIATTR_MAX_THREADS
	.align		4
.L_49:
        /*0ca4*/ 	.byte	0x04, 0x05
        /*0ca6*/ 	.short	(.L_51 - .L_50)
.L_50:
        /*0ca8*/ 	.word	0x00000100
        /*0cac*/ 	.word	0x00000001
        /*0cb0*/ 	.word	0x00000001


	//----- nvinfo : EIATTR_CRS_STACK_SIZE
	.align		4
.L_51:
        /*0cb4*/ 	.byte	0x04, 0x1e
        /*0cb6*/ 	.short	(.L_53 - .L_52)
.L_52:
        /*0cb8*/ 	.word	0x00000000


	//----- nvinfo : EIATTR_CBANK_PARAM_SIZE
	.align		4
.L_53:
        /*0cbc*/ 	.byte	0x03, 0x19
        /*0cbe*/ 	.short	0x0c00


	//----- nvinfo : EIATTR_PARAM_CBANK
	.align		4
        /*0cc0*/ 	.byte	0x04, 0x0a
        /*0cc2*/ 	.short	(.L_55 - .L_54)
	.align		4
.L_54:
        /*0cc4*/ 	.word	index@(.nv.constant0._ZN7cutlass13device_kernelINS_4gemm6kernel13GemmUniversalIN4cute5tupleIJiiiiEEENS1_10collective13CollectiveMmaINS1_46MainloopSm100TmaUmmaWarpSpecializedBlockScaledILi14ELi2ELi2ENS5_IJNS4_1CILi4EEENSA_ILi1EEESC_EEEEENS5_IJNSA_ILi256EEENSA_ILi128EEESG_EEENS5_IJNS_12float_e2m1_tENS_13float_ue8m0_tEEEENS5_IJNS5_IJlSC_lEEENS4_6LayoutINS5_IJNS5_IJNS5_IJNSA_ILi32EEESB_EEEiEEESP_NS5_IJSC_iEEEEEENS5_IJNS5_IJNS5_IJNSA_ILi16EEESB_EEEiEEENS5_IJNS5_IJNSA_ILi0EEESC_EEENSA_ILi512EEEEEENS5_IJSV_iEEEEEEEEEEESK_S12_NS4_8TiledMMAINS4_8MMA_AtomIJNS4_23SM100_MMA_MXF4_2x1SM_SSISI_SI_fSJ_Li256ELi128ELi32ELNS4_4UMMA5MajorE0ELS17_0ELNS16_7ScaleInE0ELS18_0EEEEEENSM_INS5_IJSC_SC_SC_EEENS5_IJSV_SV_SV_EEEEENS5_IJNS4_10UnderscoreES1E_S1E_EEEEENS5_IJNS4_18SM100_TMA_2SM_LOADES1H_EEENS5_IJNS4_14ComposedLayoutINS4_7SwizzleILi2ELi4ELi3EEENS4_18smem_ptr_flag_bitsILi4EEENSM_INS5_IJNSA_ILi8EEESG_EEENS5_IJSG_SC_EEEEEEENSM_INS5_IJNS5_IJNS5_IJSO_SC_EEENS5_IJSN_NSA_ILi2EEEEEEEEESC_NS5_IJS1U_SC_EEEEEENS5_IJNS5_IJNS5_IJST_SX_EEESW_EEESV_NS5_IJS1U_SX_EEEEEEEEEEEvNS4_8identityENS5_IJNS4_28SM100_TMA_2SM_LOAD_MULTICASTES26_EEES24_vS25_EENS_8epilogue10collective18CollectiveEpilogueINS29_23Sm100TmaWarpSpecializedILi4ELi2ELi32ELb1ELb0EEEJNS5_IJSG_SG_SG_EEENS5_IJNSM_ISG_SC_EENSM_ISN_SC_EEEEENS_10bfloat16_tESL_S2I_SL_NS29_6fusion15FusionCallbacksIS2D_NS2J_17LinearCombinationIS2I_fS2I_fLNS_15FloatRoundStyleE2EEES2E_S2H_JEEENS4_5SM1004TMEM4LOAD26SM100_TMEM_LOAD_32dp32b32xENS4_13SM90_TMA_LOADENS1J_IS1L_NS1M_ILi16EEENSM_INS5_IJS1O_SN_EEENS5_IJSN_SC_EEEEEEENS4_39AutoVectorizingCopyWithAssumedAlignmentILi128EEENS4_14SM90_TMA_STOREES2Y_S30_S30_EEEvvEEEEvNT_6ParamsE)
        /*0cc8*/ 	.short	0x0380
        /*0cca*/ 	.short	0x0c00


	//----- nvinfo : EIATTR_SW_WAR
	.align		4
.L_55:
        /*0ccc*/ 	.byte	0x04, 0x36
        /*0cce*/ 	.short	(.L_57 - .L_56)
.L_56:
        /*0cd0*/ 	.word	0x00000008
.L_57:


//--------------------- .nv.callgraph             --------------------------
	.section	.nv.callgraph,"",@"SHT_CUDA_CALLGRAPH"
	.align	4
	.sectionentsize	8
	.align		4
        /*0000*/ 	.word	0x00000000
	.align		4
        /*0004*/ 	.word	0xffffffff
	.align		4
        /*0008*/ 	.word	index@(_ZN7cutlass13device_kernelINS_4gemm6kernel13GemmUniversalIN4cute5tupleIJiiiiEEENS1_10collective13CollectiveMmaINS1_46MainloopSm100TmaUmmaWarpSpecializedBlockScaledILi14ELi2ELi2ENS5_IJNS4_1CILi4EEENSA_ILi1EEESC_EEEEENS5_IJNSA_ILi256EEENSA_ILi128EEESG_EEENS5_IJNS_12float_e2m1_tENS_13float_ue8m0_tEEEENS5_IJNS5_IJlSC_lEEENS4_6LayoutINS5_IJNS5_IJNS5_IJNSA_ILi32EEESB_EEEiEEESP_NS5_IJSC_iEEEEEENS5_IJNS5_IJNS5_IJNSA_ILi16EEESB_EEEiEEENS5_IJNS5_IJNSA_ILi0EEESC_EEENSA_ILi512EEEEEENS5_IJSV_iEEEEEEEEEEESK_S12_NS4_8TiledMMAINS4_8MMA_AtomIJNS4_23SM100_MMA_MXF4_2x1SM_SSISI_SI_fSJ_Li256ELi128ELi32ELNS4_4UMMA5MajorE0ELS17_0ELNS16_7ScaleInE0ELS18_0EEEEEENSM_INS5_IJSC_SC_SC_EEENS5_IJSV_SV_SV_EEEEENS5_IJNS4_10UnderscoreES1E_S1E_EEEEENS5_IJNS4_18SM100_TMA_2SM_LOADES1H_EEENS5_IJNS4_14ComposedLayoutINS4_7SwizzleILi2ELi4ELi3EEENS4_18smem_ptr_flag_bitsILi4EEENSM_INS5_IJNSA_ILi8EEESG_EEENS5_IJSG_SC_EEEEEEENSM_INS5_IJNS5_IJNS5_IJSO_SC_EEENS5_IJSN_NSA_ILi2EEEEEEEEESC_NS5_IJS1U_SC_EEEEEENS5_IJNS5_IJNS5_IJST_SX_EEESW_EEESV_NS5_IJS1U_SX_EEEEEEEEEEEvNS4_8identityENS5_IJNS4_28SM100_TMA_2SM_LOAD_MULTICASTES26_EEES24_vS25_EENS_8epilogue10collective18CollectiveEpilogueINS29_23Sm100TmaWarpSpecializedILi4ELi2ELi32ELb1ELb0EEEJNS5_IJSG_SG_SG_EEENS5_IJNSM_ISG_SC_EENSM_ISN_SC_EEEEENS_10bfloat16_tESL_S2I_SL_NS29_6fusion15FusionCallbacksIS2D_NS2J_17LinearCombinationIS2I_fS2I_fLNS_15FloatRoundStyleE2EEES2E_S2H_JEEENS4_5SM1004TMEM4LOAD26SM100_TMEM_LOAD_32dp32b32xENS4_13SM90_TMA_LOADENS1J_IS1L_NS1M_ILi16EEENSM_INS5_IJS1O_SN_EEENS5_IJSN_SC_EEEEEEENS4_39AutoVectorizingCopyWithAssumedAlignmentILi128EEENS4_14SM90_TMA_STOREES2Y_S30_S30_EEEvvEEEEvNT_6ParamsE)
	.align		4
        /*000c*/ 	.word	index@(__assertfail)
	.align		4
        /*0010*/ 	.word	0x00000000
	.align		4
        /*0014*/ 	.word	0xfffffffe
	.align		4
        /*0018*/ 	.word	0x00000000
	.align		4
        /*001c*/ 	.word	0xfffffffd
	.align		4
        /*0020*/ 	.word	0x00000000
	.align		4
        /*0024*/ 	.word	0xfffffffc


//--------------------- .nv.constant4             --------------------------
	.section	.nv.constant4,"a",@progbits
	.align	8
	.align		8
.nv.constant4:
        /*0000*/ 	.dword	__assertfail
	.align		8
        /*0008*/ 	.dword	__unnamed_1
	.align		8
        /*0010*/ 	.dword	__unnamed_2
	.align		8
        /*0018*/ 	.dword	_ZN40_INTERNAL_7a24b403_4_k_cu_b80911d0_355004cuda3std3__45__cpo5beginE
	.align		8
        /*0020*/ 	.dword	_ZN40_INTERNAL_7a24b403_4_k_cu_b80911d0_355004cuda3std3__45__cpo3endE
	.align		8
        /*0028*/ 	.dword	_ZN40_INTERNAL_7a24b403_4_k_cu_b80911d0_355004cuda3std3__45__cpo6cbeginE
	.align		8
        /*0030*/ 	.dword	_ZN40_INTERNAL_7a24b403_4_k_cu_b80911d0_355004cuda3std3__45__cpo4cendE
	.align		8
        /*0038*/ 	.dword	_ZN40_INTERNAL_7a24b403_4_k_cu_b80911d0_355004cuda3std3__442_GLOBAL__N__7a24b403_4_k_cu_b80911d0_355006ignoreE
	.align		8
        /*0040*/ 	.dword	_ZN40_INTERNAL_7a24b403_4_k_cu_b80911d0_355004cuda3std3__419piecewise_constructE
	.align		8
        /*0048*/ 	.dword	_ZN40_INTERNAL_7a24b403_4_k_cu_b80911d0_355004cuda3std3__48in_placeE
	.align		8
        /*0050*/ 	.dword	_ZN40_INTERNAL_7a24b403_4_k_cu_b80911d0_355004cuda3std6ranges3__45__cpo4swapE
	.align		8
        /*0058*/ 	.dword	_ZN40_INTERNAL_7a24b403_4_k_cu_b80911d0_355004cuda3std6ranges3__45__cpo9iter_moveE
	.align		8
        /*0060*/ 	.dword	_ZN40_INTERNAL_7a24b403_4_k_cu_b80911d0_355004cute7productE
	.align		8
        /*0068*/ 	.dword	_ZN40_INTERNAL_7a24b403_4_k_cu_b80911d0_355004cute1_E
	.align		8
        /*0070*/ 	.dword	$str$25
	.align		8
        /*0078*/ 	.dword	$str$26
	.align		8
        /*0080*/ 	.dword	$str$29
	.align		8
        /*0088*/ 	.dword	$str$30


//--------------------- .text._ZN7cutlass13device_kernelINS_4gemm6kernel13GemmUniversalIN4cute5tupleIJiiiiEEENS1_10collective13CollectiveMmaINS1_46MainloopSm100TmaUmmaWarpSpecializedBlockScaledILi14ELi2ELi2ENS5_IJNS4_1CILi4EEENSA_ILi1EEESC_EEEEENS5_IJNSA_ILi256EEENSA_ILi128EEESG_EEENS5_IJNS_12float_e2m1_tENS_13float_ue8m0_tEEEENS5_IJNS5_IJlSC_lEEENS4_6LayoutINS5_IJNS5_IJNS5_IJNSA_ILi32EEESB_EEEiEEESP_NS5_IJSC_iEEEEEENS5_IJNS5_IJNS5_IJNSA_ILi16EEESB_EEEiEEENS5_IJNS5_IJNSA_ILi0EEESC_EEENSA_ILi512EEEEEENS5_IJSV_iEEEEEEEEEEESK_S12_NS4_8TiledMMAINS4_8MMA_AtomIJNS4_23SM100_MMA_MXF4_2x1SM_SSISI_SI_fSJ_Li256ELi128ELi32ELNS4_4UMMA5MajorE0ELS17_0ELNS16_7ScaleInE0ELS18_0EEEEEENSM_INS5_IJSC_SC_SC_EEENS5_IJSV_SV_SV_EEEEENS5_IJNS4_10UnderscoreES1E_S1E_EEEEENS5_IJNS4_18SM100_TMA_2SM_LOADES1H_EEENS5_IJNS4_14ComposedLayoutINS4_7SwizzleILi2ELi4ELi3EEENS4_18smem_ptr_flag_bitsILi4EEENSM_INS5_IJNSA_ILi8EEESG_EEENS5_IJSG_SC_EEEEEEENSM_INS5_IJNS5_IJNS5_IJSO_SC_EEENS5_IJSN_NSA_ILi2EEEEEEEEESC_NS5_IJS1U_SC_EEEEEENS5_IJNS5_IJNS5_IJST_SX_EEESW_EEESV_NS5_IJS1U_SX_EEEEEEEEEEEvNS4_8identityENS5_IJNS4_28SM100_TMA_2SM_LOAD_MULTICASTES26_EEES24_vS25_EENS_8epilogue10collective18CollectiveEpilogueINS29_23Sm100TmaWarpSpecializedILi4ELi2ELi32ELb1ELb0EEEJNS5_IJSG_SG_SG_EEENS5_IJNSM_ISG_SC_EENSM_ISN_SC_EEEEENS_10bfloat16_tESL_S2I_SL_NS29_6fusion15FusionCallbacksIS2D_NS2J_17LinearCombinationIS2I_fS2I_fLNS_15FloatRoundStyleE2EEES2E_S2H_JEEENS4_5SM1004TMEM4LOAD26SM100_TMEM_LOAD_32dp32b32xENS4_13SM90_TMA_LOADENS1J_IS1L_NS1M_ILi16EEENSM_INS5_IJS1O_SN_EEENS5_IJSN_SC_EEEEEEENS4_39AutoVectorizingCopyWithAssumedAlignmentILi128EEENS4_14SM90_TMA_STOREES2Y_S30_S30_EEEvvEEEEvNT_6ParamsE --------------------------
	.section	.text._ZN7cutlass13device_kernelINS_4gemm6kernel13GemmUniversalIN4cute5tupleIJiiiiEEENS1_10collective13CollectiveMmaINS1_46MainloopSm100TmaUmmaWarpSpecializedBlockScaledILi14ELi2ELi2ENS5_IJNS4_1CILi4EEENSA_ILi1EEESC_EEEEENS5_IJNSA_ILi256EEENSA_ILi128EEESG_EEENS5_IJNS_12float_e2m1_tENS_13float_ue8m0_tEEEENS5_IJNS5_IJlSC_lEEENS4_6LayoutINS5_IJNS5_IJNS5_IJNSA_ILi32EEESB_EEEiEEESP_NS5_IJSC_iEEEEEENS5_IJNS5_IJNS5_IJNSA_ILi16EEESB_EEEiEEENS5_IJNS5_IJNSA_ILi0EEESC_EEENSA_ILi512EEEEEENS5_IJSV_iEEEEEEEEEEESK_S12_NS4_8TiledMMAINS4_8MMA_AtomIJNS4_23SM100_MMA_MXF4_2x1SM_SSISI_SI_fSJ_Li256ELi128ELi32ELNS4_4UMMA5MajorE0ELS17_0ELNS16_7ScaleInE0ELS18_0EEEEEENSM_INS5_IJSC_SC_SC_EEENS5_IJSV_SV_SV_EEEEENS5_IJNS4_10UnderscoreES1E_S1E_EEEEENS5_IJNS4_18SM100_TMA_2SM_LOADES1H_EEENS5_IJNS4_14ComposedLayoutINS4_7SwizzleILi2ELi4ELi3EEENS4_18smem_ptr_flag_bitsILi4EEENSM_INS5_IJNSA_ILi8EEESG_EEENS5_IJSG_SC_EEEEEEENSM_INS5_IJNS5_IJNS5_IJSO_SC_EEENS5_IJSN_NSA_ILi2EEEEEEEEESC_NS5_IJS1U_SC_EEEEEENS5_IJNS5_IJNS5_IJST_SX_EEESW_EEESV_NS5_IJS1U_SX_EEEEEEEEEEEvNS4_8identityENS5_IJNS4_28SM100_TMA_2SM_LOAD_MULTICASTES26_EEES24_vS25_EENS_8epilogue10collective18CollectiveEpilogueINS29_23Sm100TmaWarpSpecializedILi4ELi2ELi32ELb1ELb0EEEJNS5_IJSG_SG_SG_EEENS5_IJNSM_ISG_SC_EENSM_ISN_SC_EEEEENS_10bfloat16_tESL_S2I_SL_NS29_6fusion15FusionCallbacksIS2D_NS2J_17LinearCombinationIS2I_fS2I_fLNS_15FloatRoundStyleE2EEES2E_S2H_JEEENS4_5SM1004TMEM4LOAD26SM100_TMEM_LOAD_32dp32b32xENS4_13SM90_TMA_LOADENS1J_IS1L_NS1M_ILi16EEENSM_INS5_IJS1O_SN_EEENS5_IJSN_SC_EEEEEEENS4_39AutoVectorizingCopyWithAssumedAlignmentILi128EEENS4_14SM90_TMA_STOREES2Y_S30_S30_EEEvvEEEEvNT_6ParamsE,"ax",@progbits
	.align	128
.text._ZN7cutlass13device_kernelINS_4gemm6kernel13GemmUniversalIN4cute5tupleIJiiiiEEENS1_10collective13CollectiveMmaINS1_46MainloopSm100TmaUmmaWarpSpecializedBlockScaledILi14ELi2ELi2ENS5_IJNS4_1CILi4EEENSA_ILi1EEESC_EEEEENS5_IJNSA_ILi256EEENSA_ILi128EEESG_EEENS5_IJNS_12float_e2m1_tENS_13float_ue8m0_tEEEENS5_IJNS5_IJlSC_lEEENS4_6LayoutINS5_IJNS5_IJNS5_IJNSA_ILi32EEESB_EEEiEEESP_NS5_IJSC_iEEEEEENS5_IJNS5_IJNS5_IJNSA_ILi16EEESB_EEEiEEENS5_IJNS5_IJNSA_ILi0EEESC_EEENSA_ILi512EEEEEENS5_IJSV_iEEEEEEEEEEESK_S12_NS4_8TiledMMAINS4_8MMA_AtomIJNS4_23SM100_MMA_MXF4_2x1SM_SSISI_SI_fSJ_Li256ELi128ELi32ELNS4_4UMMA5MajorE0ELS17_0ELNS16_7ScaleInE0ELS18_0EEEEEENSM_INS5_IJSC_SC_SC_EEENS5_IJSV_SV_SV_EEEEENS5_IJNS4_10UnderscoreES1E_S1E_EEEEENS5_IJNS4_18SM100_TMA_2SM_LOADES1H_EEENS5_IJNS4_14ComposedLayoutINS4_7SwizzleILi2ELi4ELi3EEENS4_18smem_ptr_flag_bitsILi4EEENSM_INS5_IJNSA_ILi8EEESG_EEENS5_IJSG_SC_EEEEEEENSM_INS5_IJNS5_IJNS5_IJSO_SC_EEENS5_IJSN_NSA_ILi2EEEEEEEEESC_NS5_IJS1U_SC_EEEEEENS5_IJNS5_IJNS5_IJST_SX_EEESW_EEESV_NS5_IJS1U_SX_EEEEEEEEEEEvNS4_8identityENS5_IJNS4_28SM100_TMA_2SM_LOAD_MULTICASTES26_EEES24_vS25_EENS_8epilogue10collective18CollectiveEpilogueINS29_23Sm100TmaWarpSpecializedILi4ELi2ELi32ELb1ELb0EEEJNS5_IJSG_SG_SG_EEENS5_IJNSM_ISG_SC_EENSM_ISN_SC_EEEEENS_10bfloat16_tESL_S2I_SL_NS29_6fusion15FusionCallbacksIS2D_NS2J_17LinearCombinationIS2I_fS2I_fLNS_15FloatRoundStyleE2EEES2E_S2H_JEEENS4_5SM1004TMEM4LOAD26SM100_TMEM_LOAD_32dp32b32xENS4_13SM90_TMA_LOADENS1J_IS1L_NS1M_ILi16EEENSM_INS5_IJS1O_SN_EEENS5_IJSN_SC_EEEEEEENS4_39AutoVectorizingCopyWithAssumedAlignmentILi128EEENS4_14SM90_TMA_STOREES2Y_S30_S30_EEEvvEEEEvNT_6ParamsE:
        .type           _ZN7cutlass13device_kernelINS_4gemm6kernel13GemmUniversalIN4cute5tupleIJiiiiEEENS1_10collective13CollectiveMmaINS1_46MainloopSm100TmaUmmaWarpSpecializedBlockScaledILi14ELi2ELi2ENS5_IJNS4_1CILi4EEENSA_ILi1EEESC_EEEEENS5_IJNSA_ILi256EEENSA_ILi128EEESG_EEENS5_IJNS_12float_e2m1_tENS_13float_ue8m0_tEEEENS5_IJNS5_IJlSC_lEEENS4_6LayoutINS5_IJNS5_IJNS5_IJNSA_ILi32EEESB_EEEiEEESP_NS5_IJSC_iEEEEEENS5_IJNS5_IJNS5_IJNSA_ILi16EEESB_EEEiEEENS5_IJNS5_IJNSA_ILi0EEESC_EEENSA_ILi512EEEEEENS5_IJSV_iEEEEEEEEEEESK_S12_NS4_8TiledMMAINS4_8MMA_AtomIJNS4_23SM100_MMA_MXF4_2x1SM_SSISI_SI_fSJ_Li256ELi128ELi32ELNS4_4UMMA5MajorE0ELS17_0ELNS16_7ScaleInE0ELS18_0EEEEEENSM_INS5_IJSC_SC_SC_EEENS5_IJSV_SV_SV_EEEEENS5_IJNS4_10UnderscoreES1E_S1E_EEEEENS5_IJNS4_18SM100_TMA_2SM_LOADES1H_EEENS5_IJNS4_14ComposedLayoutINS4_7SwizzleILi2ELi4ELi3EEENS4_18smem_ptr_flag_bitsILi4EEENSM_INS5_IJNSA_ILi8EEESG_EEENS5_IJSG_SC_EEEEEEENSM_INS5_IJNS5_IJNS5_IJSO_SC_EEENS5_IJSN_NSA_ILi2EEEEEEEEESC_NS5_IJS1U_SC_EEEEEENS5_IJNS5_IJNS5_IJST_SX_EEESW_EEESV_NS5_IJS1U_SX_EEEEEEEEEEEvNS4_8identityENS5_IJNS4_28SM100_TMA_2SM_LOAD_MULTICASTES26_EEES24_vS25_EENS_8epilogue10collective18CollectiveEpilogueINS29_23Sm100TmaWarpSpecializedILi4ELi2ELi32ELb1ELb0EEEJNS5_IJSG_SG_SG_EEENS5_IJNSM_ISG_SC_EENSM_ISN_SC_EEEEENS_10bfloat16_tESL_S2I_SL_NS29_6fusion15FusionCallbacksIS2D_NS2J_17LinearCombinationIS2I_fS2I_fLNS_15FloatRoundStyleE2EEES2E_S2H_JEEENS4_5SM1004TMEM4LOAD26SM100_TMEM_LOAD_32dp32b32xENS4_13SM90_TMA_LOADENS1J_IS1L_NS1M_ILi16EEENSM_INS5_IJS1O_SN_EEENS5_IJSN_SC_EEEEEEENS4_39AutoVectorizingCopyWithAssumedAlignmentILi128EEENS4_14SM90_TMA_STOREES2Y_S30_S30_EEEvvEEEEvNT_6ParamsE,@function
        .size           _ZN7cutlass13device_kernelINS_4gemm6kernel13GemmUniversalIN4cute5tupleIJiiiiEEENS1_10collective13CollectiveMmaINS1_46MainloopSm100TmaUmmaWarpSpecializedBlockScaledILi14ELi2ELi2ENS5_IJNS4_1CILi4EEENSA_ILi1EEESC_EEEEENS5_IJNSA_ILi256EEENSA_ILi128EEESG_EEENS5_IJNS_12float_e2m1_tENS_13float_ue8m0_tEEEENS5_IJNS5_IJlSC_lEEENS4_6LayoutINS5_IJNS5_IJNS5_IJNSA_ILi32EEESB_EEEiEEESP_NS5_IJSC_iEEEEEENS5_IJNS5_IJNS5_IJNSA_ILi16EEESB_EEEiEEENS5_IJNS5_IJNSA_ILi0EEESC_EEENSA_ILi512EEEEEENS5_IJSV_iEEEEEEEEEEESK_S12_NS4_8TiledMMAINS4_8MMA_AtomIJNS4_23SM100_MMA_MXF4_2x1SM_SSISI_SI_fSJ_Li256ELi128ELi32ELNS4_4UMMA5MajorE0ELS17_0ELNS16_7ScaleInE0ELS18_0EEEEEENSM_INS5_IJSC_SC_SC_EEENS5_IJSV_SV_SV_EEEEENS5_IJNS4_10UnderscoreES1E_S1E_EEEEENS5_IJNS4_18SM100_TMA_2SM_LOADES1H_EEENS5_IJNS4_14ComposedLayoutINS4_7SwizzleILi2ELi4ELi3EEENS4_18smem_ptr_flag_bitsILi4EEENSM_INS5_IJNSA_ILi8EEESG_EEENS5_IJSG_SC_EEEEEEENSM_INS5_IJNS5_IJNS5_IJSO_SC_EEENS5_IJSN_NSA_ILi2EEEEEEEEESC_NS5_IJS1U_SC_EEEEEENS5_IJNS5_IJNS5_IJST_SX_EEESW_EEESV_NS5_IJS1U_SX_EEEEEEEEEEEvNS4_8identityENS5_IJNS4_28SM100_TMA_2SM_LOAD_MULTICASTES26_EEES24_vS25_EENS_8epilogue10collective18CollectiveEpilogueINS29_23Sm100TmaWarpSpecializedILi4ELi2ELi32ELb1ELb0EEEJNS5_IJSG_SG_SG_EEENS5_IJNSM_ISG_SC_EENSM_ISN_SC_EEEEENS_10bfloat16_tESL_S2I_SL_NS29_6fusion15FusionCallbacksIS2D_NS2J_17LinearCombinationIS2I_fS2I_fLNS_15FloatRoundStyleE2EEES2E_S2H_JEEENS4_5SM1004TMEM4LOAD26SM100_TMEM_LOAD_32dp32b32xENS4_13SM90_TMA_LOADENS1J_IS1L_NS1M_ILi16EEENSM_INS5_IJS1O_SN_EEENS5_IJSN_SC_EEEEEEENS4_39AutoVectorizingCopyWithAssumedAlignmentILi128EEENS4_14SM90_TMA_STOREES2Y_S30_S30_EEEvvEEEEvNT_6ParamsE,(.L_x_226 - _ZN7cutlass13device_kernelINS_4gemm6kernel13GemmUniversalIN4cute5tupleIJiiiiEEENS1_10collective13CollectiveMmaINS1_46MainloopSm100TmaUmmaWarpSpecializedBlockScaledILi14ELi2ELi2ENS5_IJNS4_1CILi4EEENSA_ILi1EEESC_EEEEENS5_IJNSA_ILi256EEENSA_ILi128EEESG_EEENS5_IJNS_12float_e2m1_tENS_13float_ue8m0_tEEEENS5_IJNS5_IJlSC_lEEENS4_6LayoutINS5_IJNS5_IJNS5_IJNSA_ILi32EEESB_EEEiEEESP_NS5_IJSC_iEEEEEENS5_IJNS5_IJNS5_IJNSA_ILi16EEESB_EEEiEEENS5_IJNS5_IJNSA_ILi0EEESC_EEENSA_ILi512EEEEEENS5_IJSV_iEEEEEEEEEEESK_S12_NS4_8TiledMMAINS4_8MMA_AtomIJNS4_23SM100_MMA_MXF4_2x1SM_SSISI_SI_fSJ_Li256ELi128ELi32ELNS4_4UMMA5MajorE0ELS17_0ELNS16_7ScaleInE0ELS18_0EEEEEENSM_INS5_IJSC_SC_SC_EEENS5_IJSV_SV_SV_EEEEENS5_IJNS4_10UnderscoreES1E_S1E_EEEEENS5_IJNS4_18SM100_TMA_2SM_LOADES1H_EEENS5_IJNS4_14ComposedLayoutINS4_7SwizzleILi2ELi4ELi3EEENS4_18smem_ptr_flag_bitsILi4EEENSM_INS5_IJNSA_ILi8EEESG_EEENS5_IJSG_SC_EEEEEEENSM_INS5_IJNS5_IJNS5_IJSO_SC_EEENS5_IJSN_NSA_ILi2EEEEEEEEESC_NS5_IJS1U_SC_EEEEEENS5_IJNS5_IJNS5_IJST_SX_EEESW_EEESV_NS5_IJS1U_SX_EEEEEEEEEEEvNS4_8identityENS5_IJNS4_28SM100_TMA_2SM_LOAD_MULTICASTES26_EEES24_vS25_EENS_8epilogue10collective18CollectiveEpilogueINS29_23Sm100TmaWarpSpecializedILi4ELi2ELi32ELb1ELb0EEEJNS5_IJSG_SG_SG_EEENS5_IJNSM_ISG_SC_EENSM_ISN_SC_EEEEENS_10bfloat16_tESL_S2I_SL_NS29_6fusion15FusionCallbacksIS2D_NS2J_17LinearCombinationIS2I_fS2I_fLNS_15FloatRoundStyleE2EEES2E_S2H_JEEENS4_5SM1004TMEM4LOAD26SM100_TMEM_LOAD_32dp32b32xENS4_13SM90_TMA_LOADENS1J_IS1L_NS1M_ILi16EEENSM_INS5_IJS1O_SN_EEENS5_IJSN_SC_EEEEEEENS4_39AutoVectorizingCopyWithAssumedAlignmentILi128EEENS4_14SM90_TMA_STOREES2Y_S30_S30_EEEvvEEEEvNT_6ParamsE)
        .other          _ZN7cutlass13device_kernelINS_4gemm6kernel13GemmUniversalIN4cute5tupleIJiiiiEEENS1_10collective13CollectiveMmaINS1_46MainloopSm100TmaUmmaWarpSpecializedBlockScaledILi14ELi2ELi2ENS5_IJNS4_1CILi4EEENSA_ILi1EEESC_EEEEENS5_IJNSA_ILi256EEENSA_ILi128EEESG_EEENS5_IJNS_12float_e2m1_tENS_13float_ue8m0_tEEEENS5_IJNS5_IJlSC_lEEENS4_6LayoutINS5_IJNS5_IJNS5_IJNSA_ILi32EEESB_EEEiEEESP_NS5_IJSC_iEEEEEENS5_IJNS5_IJNS5_IJNSA_ILi16EEESB_EEEiEEENS5_IJNS5_IJNSA_ILi0EEESC_EEENSA_ILi512EEEEEENS5_IJSV_iEEEEEEEEEEESK_S12_NS4_8TiledMMAINS4_8MMA_AtomIJNS4_23SM100_MMA_MXF4_2x1SM_SSISI_SI_fSJ_Li256ELi128ELi32ELNS4_4UMMA5MajorE0ELS17_0ELNS16_7ScaleInE0ELS18_0EEEEEENSM_INS5_IJSC_SC_SC_EEENS5_IJSV_SV_SV_EEEEENS5_IJNS4_10UnderscoreES1E_S1E_EEEEENS5_IJNS4_18SM100_TMA_2SM_LOADES1H_EEENS5_IJNS4_14ComposedLayoutINS4_7SwizzleILi2ELi4ELi3EEENS4_18smem_ptr_flag_bitsILi4EEENSM_INS5_IJNSA_ILi8EEESG_EEENS5_IJSG_SC_EEEEEEENSM_INS5_IJNS5_IJNS5_IJSO_SC_EEENS5_IJSN_NSA_ILi2EEEEEEEEESC_NS5_IJS1U_SC_EEEEEENS5_IJNS5_IJNS5_IJST_SX_EEESW_EEESV_NS5_IJS1U_SX_EEEEEEEEEEEvNS4_8identityENS5_IJNS4_28SM100_TMA_2SM_LOAD_MULTICASTES26_EEES24_vS25_EENS_8epilogue10collective18CollectiveEpilogueINS29_23Sm100TmaWarpSpecializedILi4ELi2ELi32ELb1ELb0EEEJNS5_IJSG_SG_SG_EEENS5_IJNSM_ISG_SC_EENSM_ISN_SC_EEEEENS_10bfloat16_tESL_S2I_SL_NS29_6fusion15FusionCallbacksIS2D_NS2J_17LinearCombinationIS2I_fS2I_fLNS_15FloatRoundStyleE2EEES2E_S2H_JEEENS4_5SM1004TMEM4LOAD26SM100_TMEM_LOAD_32dp32b32xENS4_13SM90_TMA_LOADENS1J_IS1L_NS1M_ILi16EEENSM_INS5_IJS1O_SN_EEENS5_IJSN_SC_EEEEEEENS4_39AutoVectorizingCopyWithAssumedAlignmentILi128EEENS4_14SM90_TMA_STOREES2Y_S30_S30_EEEvvEEEEvNT_6ParamsE,@"STO_CUDA_ENTRY STV_DEFAULT"
_ZN7cutlass13device_kernelINS_4gemm6kernel13GemmUniversalIN4cute5tupleIJiiiiEEENS1_10collective13CollectiveMmaINS1_46MainloopSm100TmaUmmaWarpSpecializedBlockScaledILi14ELi2ELi2ENS5_IJNS4_1CILi4EEENSA_ILi1EEESC_EEEEENS5_IJNSA_ILi256EEENSA_ILi128EEESG_EEENS5_IJNS_12float_e2m1_tENS_13float_ue8m0_tEEEENS5_IJNS5_IJlSC_lEEENS4_6LayoutINS5_IJNS5_IJNS5_IJNSA_ILi32EEESB_EEEiEEESP_NS5_IJSC_iEEEEEENS5_IJNS5_IJNS5_IJNSA_ILi16EEESB_EEEiEEENS5_IJNS5_IJNSA_ILi0EEESC_EEENSA_ILi512EEEEEENS5_IJSV_iEEEEEEEEEEESK_S12_NS4_8TiledMMAINS4_8MMA_AtomIJNS4_23SM100_MMA_MXF4_2x1SM_SSISI_SI_fSJ_Li256ELi128ELi32ELNS4_4UMMA5MajorE0ELS17_0ELNS16_7ScaleInE0ELS18_0EEEEEENSM_INS5_IJSC_SC_SC_EEENS5_IJSV_SV_SV_EEEEENS5_IJNS4_10UnderscoreES1E_S1E_EEEEENS5_IJNS4_18SM100_TMA_2SM_LOADES1H_EEENS5_IJNS4_14ComposedLayoutINS4_7SwizzleILi2ELi4ELi3EEENS4_18smem_ptr_flag_bitsILi4EEENSM_INS5_IJNSA_ILi8EEESG_EEENS5_IJSG_SC_EEEEEEENSM_INS5_IJNS5_IJNS5_IJSO_SC_EEENS5_IJSN_NSA_ILi2EEEEEEEEESC_NS5_IJS1U_SC_EEEEEENS5_IJNS5_IJNS5_IJST_SX_EEESW_EEESV_NS5_IJS1U_SX_EEEEEEEEEEEvNS4_8identityENS5_IJNS4_28SM100_TMA_2SM_LOAD_MULTICASTES26_EEES24_vS25_EENS_8epilogue10collective18CollectiveEpilogueINS29_23Sm100TmaWarpSpecializedILi4ELi2ELi32ELb1ELb0EEEJNS5_IJSG_SG_SG_EEENS5_IJNSM_ISG_SC_EENSM_ISN_SC_EEEEENS_10bfloat16_tESL_S2I_SL_NS29_6fusion15FusionCallbacksIS2D_NS2J_17LinearCombinationIS2I_fS2I_fLNS_15FloatRoundStyleE2EEES2E_S2H_JEEENS4_5SM1004TMEM4LOAD26SM100_TMEM_LOAD_32dp32b32xENS4_13SM90_TMA_LOADENS1J_IS1L_NS1M_ILi16EEENSM_INS5_IJS1O_SN_EEENS5_IJSN_SC_EEEEEEENS4_39AutoVectorizingCopyWithAssumedAlignmentILi128EEENS4_14SM90_TMA_STOREES2Y_S30_S30_EEEvvEEEEvNT_6ParamsE:
[----:B------:R-:W1:Y:S01]  /*0000*/  LDC R1, c[0x0][0x37c] ;  /* 0x0000df00ff017b82 */ /* 0x000e620000000800 */
[----:B------:R-:W2:Y:S01]  /*0010*/  S2R R94, SR_TID.X ;  /* 0x00000000005e7919 */ /* 0x000ea20000002100 */
[----:B------:R-:W3:Y:S06]  /*0020*/  LDCU.64 UR12, c[0x0][0xc90] ;  /* 0x00019200ff0c77ac */ /* 0x000eec0008000a00 */
[----:B------:R-:W4:Y:S01]  /*0030*/  S2UR UR53, SR_CgaCtaId ;  /* 0x00000000003579c3 */ /* 0x000f220000008800 */
[----:B------:R-:W-:Y:S02]  /*0040*/  PRMT R80, RZ, 0x7610, R80 ;  /* 0x00007610ff507816 */ /* 0x000fe40000000050 */
[----:B------:R-:W-:Y:S01]  /*0050*/  ELECT P1, URZ, PT ;  /* 0x0000000000ff782f */ /* 0x000fe20003820000 */
[----:B---3--:R-:W-:-:S04]  /*0060*/  UISETP.NE.U32.AND UP0, UPT, UR12, URZ, UPT ;  /* 0x000000ff0c00728c */ /* 0x008fc8000bf05070 */
[----:B------:R-:W-:Y:S02]  /*0070*/  UISETP.NE.AND.EX UP0, UPT, UR13, URZ, UPT, UP0 ;  /* 0x000000ff0d00728c */ /* 0x000fe4000bf05300 */
[----:B----4-:R-:W-:Y:S02]  /*0080*/  ULOP3.LUT UR46, UR53, 0x1, URZ, 0xc0, !UPT ;  /* 0x00000001352e7892 */ /* 0x010fe4000f8ec0ff */
[----:B------:R-:W-:Y:S01]  /*0090*/  ULOP3.LUT UR48, UR53, 0x1, URZ, 0x3c, !UPT ;  /* 0x0000000135307892 */ /* 0x000fe2000f8e3cff */
[----:B--2---:R-:W-:-:S05]  /*00a0*/  SHF.R.U32.HI R81, RZ, 0x5, R94 ;  /* 0x00000005ff517819 */ /* 0x004fca000001165e */
[----:B------:R-:W2:Y:S02]  /*00b0*/  SHFL.IDX PT, R0, R81, RZ, 0x1f ;  /* 0x00001fff51007589 */ /* 0x000ea400000e0000 */
[----:B--2---:R-:W-:Y:S01]  /*00c0*/  R2UR UR21, R0 ;  /* 0x00000000001572ca */ /* 0x004fe200000e0000 */
[----:B-1----:R-:W-:-:S14]  /*00d0*/  BRA.U UP0, `(.L_x_0) ;  /* 0x0000000100307547 */ /* 0x002fdc000b800000 */
[----:B------:R-:W1:Y:S02]  /*00e0*/  LDCU.64 UR4, c[0x0][0xc88] ;  /* 0x00019100ff0477ac */ /* 0x000e640008000a00 */
[----:B-1----:R-:W-:-:S04]  /*00f0*/  UISETP.NE.U32.AND UP0, UPT, UR4, URZ, UPT ;  /* 0x000000ff0400728c */ /* 0x002fc8000bf05070 */
[----:B------:R-:W-:-:S09]  /*0100*/  UISETP.NE.AND.EX UP0, UPT, UR5, URZ, UPT, UP0 ;  /* 0x000000ff0500728c */ /* 0x000fd2000bf05300 */
[----:B------:R-:W-:Y:S05]  /*0110*/  BRA.U !UP0, `(.L_x_1) ;  /* 0x0000000108147547 */ /* 0x000fea000b800000 */
[----:B------:R-:W1:Y:S01]  /*0120*/  LDC.64 R2, c[0x0][0xc88] ;  /* 0x00032200ff027b82 */ /* 0x000e620000000a00 */
[----:B------:R-:W1:Y:S02]  /*0130*/  LDCU.64 UR4, c[0x0][0x358] ;  /* 0x00006b00ff0477ac */ /* 0x000e640008000a00 */
[----:B-1----:R1:W5:Y:S01]  /*0140*/  LDG.E R41, desc[UR4][R2.64] ;  /* 0x0000000402297981 */ /* 0x002362000c1e1900 */
[----:B------:R-:W-:Y:S01]  /*0150*/  HFMA2 R80, -RZ, RZ, 0, 5.9604644775390625e-08 ;  /* 0x00000001ff507431 */ /* 0x000fe200000001ff */
[----:B------:R-:W-:Y:S05]  /*0160*/  BRA `(.L_x_0) ;  /* 0x00000000000c7947 */ /* 0x000fea0003800000 */
.L_x_1:
[----:B------:R-:W1:Y:S01]  /*0170*/  LDCU UR4, c[0x0][0xc80] ;  /* 0x00019000ff0477ac */ /* 0x000e620008000800 */
[----:B------:R-:W-:Y:S01]  /*0180*/  HFMA2 R80, -RZ, RZ, 0, 5.9604644775390625e-08 ;  /* 0x00000001ff507431 */ /* 0x000fe200000001ff */
[----:B-1----:R-:W-:-:S07]  /*0190*/  MOV R41, UR4 ;  /* 0x0000000400297c02 */ /* 0x002fce0008000f00 */
.L_x_0:
[----:B------:R-:W2:Y:S02]  /*01a0*/  LDCU.64 UR4, c[0x0][0xcb0] ;  /* 0x00019600ff0477ac */ /* 0x000ea40008000a00 */
[----:B--2---:R-:W-:-:S04]  /*01b0*/  UISETP.NE.U32.AND UP0, UPT, UR4, URZ, UPT ;  /* 0x000000ff0400728c */ /* 0x004fc8000bf05070 */
[----:B------:R-:W-:-:S09]  /*01c0*/  UISETP.NE.AND.EX UP0, UPT, UR5, URZ, UPT, UP0 ;  /* 0x000000ff0500728c */ /* 0x000fd2000bf05300 */
[----:B------:R-:W-:Y:S05]  /*01d0*/  BRA.U UP0, `(.L_x_2) ;  /* 0x0000000100287547 */ /* 0x000fea000b800000 */
[----:B------:R-:W2:Y:S02]  /*01e0*/  LDCU.64 UR4, c[0x0][0xca8] ;  /* 0x00019500ff0477ac */ /* 0x000ea40008000a00 */
[----:B--2---:R-:W-:-:S04]  /*01f0*/  UISETP.NE.U32.AND UP0, UPT, UR4, URZ, UPT ;  /* 0x000000ff0400728c */ /* 0x004fc8000bf05070 */
[----:B------:R-:W-:-:S09]  /*0200*/  UISETP.NE.AND.EX UP0, UPT, UR5, URZ, UPT, UP0 ;  /* 0x000000ff0500728c */ /* 0x000fd2000bf05300 */
[----:B------:R-:W-:Y:S05]  /*0210*/  BRA.U !UP0, `(.L_x_3) ;  /* 0x0000000108107547 */ /* 0x000fea000b800000 */
[----:B------:R-:W2:Y:S01]  /*0220*/  LDC.64 R38, c[0x0][0xca8] ;  /* 0x00032a00ff267b82 */ /* 0x000ea20000000a00 */
[----:B------:R-:W2:Y:S02]  /*0230*/  LDCU.64 UR4, c[0x0][0x358] ;  /* 0x00006b00ff0477ac */ /* 0x000ea40008000a00 */
[----:B--2---:R2:W5:Y:S01]  /*0240*/  LDG.E R38, desc[UR4][R38.64] ;  /* 0x0000000426267981 */ /* 0x004562000c1e1900 */
[----:B------:R-:W-:Y:S05]  /*0250*/  BRA `(.L_x_2) ;  /* 0x0000000000087947 */ /* 0x000fea0003800000 */
.L_x_3:
[----:B------:R-:W2:Y:S02]  /*0260*/  LDCU UR4, c[0x0][0xca0] ;  /* 0x00019400ff0477ac */ /* 0x000ea40008000800 */
[----:B--2---:R-:W-:Y:S02]  /*0270*/  MOV R38, UR4 ;  /* 0x0000000400267c02 */ /* 0x004fe40008000f00 */
.L_x_2:
[----:B------:R-:W-:Y:S01]  /*0280*/  IMAD.U32 R0, RZ, RZ, UR21 ;  /* 0x00000015ff007e24 */ /* 0x000fe2000f8e00ff */
[----:B------:R-:W-:Y:S04]  /*0290*/  BSSY.RECONVERGENT B0, `(.L_x_4) ;  /* 0x0000012000007945 */ /* 0x000fe80003800200 */
[C---:B------:R-:W-:Y:S02]  /*02a0*/  ISETP.NE.OR P2, PT, R0.reuse, 0x1, !P1 ;  /* 0x000000010000780c */ /* 0x040fe40004f45670 */
[----:B------:R-:W-:-:S11]  /*02b0*/  ISETP.NE.OR P0, PT, R0, 0x3, !P1 ;  /* 0x000000030000780c */ /* 0x000fd60004f05670 */
[----:B------:R-:W-:Y:S05]  /*02c0*/  @P2 BRA `(.L_x_5) ;  /* 0x0000000000382947 */ /* 0x000fea0003800000 */
[----:B------:R-:W3:Y:S02]  /*02d0*/  LDCU.64 UR4, c[0x0][0x348] ;  /* 0x00006900ff0477ac */ /* 0x000ee40008000a00 */
[----:B---3--:R-:W-:Y:S02]  /*02e0*/  UIADD3 UR10, UP3, UPT, UR4, 0x80, URZ ;  /* 0x00000080040a7890 */ /* 0x008fe4000ff7e0ff */
[----:B------:R-:W-:Y:S02]  /*02f0*/  UIADD3 UR8, UP2, UPT, UR4, 0x180, URZ ;  /* 0x0000018004087890 */ /* 0x000fe4000ff5e0ff */
[----:B------:R-:W-:Y:S02]  /*0300*/  UIADD3 UR6, UP1, UPT, UR4, 0x280, URZ ;  /* 0x0000028004067890 */ /* 0x000fe4000ff3e0ff */
[----:B------:R-:W-:Y:S02]  /*0310*/  UIADD3 UR4, UP0, UPT, UR4, 0x380, URZ ;  /* 0x0000038004047890 */ /* 0x000fe4000ff1e0ff */
[----:B------:R-:W-:-:S02]  /*0320*/  UIADD3.X UR11, UPT, UPT, URZ, UR5, URZ, UP3, !UPT ;  /* 0x00000005ff0b7290 */ /* 0x000fc40009ffe4ff */
[----:B------:R-:W-:Y:S02]  /*0330*/  UIADD3.X UR9, UPT, UPT, URZ, UR5, URZ, UP2, !UPT ;  /* 0x00000005ff097290 */ /* 0x000fe400097fe4ff */
[----:B------:R-:W-:Y:S02]  /*0340*/  UIADD3.X UR7, UPT, UPT, URZ, UR5, URZ, UP1, !UPT ;  /* 0x00000005ff077290 */ /* 0x000fe40008ffe4ff */
[----:B------:R-:W-:-:S03]  /*0350*/  UIADD3.X UR5, UPT, UPT, URZ, UR5, URZ, UP0, !UPT ;  /* 0x00000005ff057290 */ /* 0x000fc600087fe4ff */
[----:B------:R3:W-:Y:S02]  /*0360*/  UTMACCTL.PF [UR10] ;  /* 0x000000000a0079b9 */ /* 0x0007e40008040000 */
[----:B------:R3:W-:Y:S02]  /*0370*/  UTMACCTL.PF [UR8] ;  /* 0x00000000080079b9 */ /* 0x0007e40008040000 */
[----:B------:R3:W-:Y:S02]  /*0380*/  UTMACCTL.PF [UR6] ;  /* 0x00000000060079b9 */ /* 0x0007e40008040000 */
[----:B------:R3:W-:Y:S02]  /*0390*/  UTMACCTL.PF [UR4] ;  /* 0x00000000040079b9 */ /* 0x0007e40008040000 */
[----:B---3--:R-:W-:Y:S01]  /*03a0*/  NOP ;  /* 0x0000000000007918 */ /* 0x008fe20000000000 */
.L_x_5:
[----:B------:R-:W-:Y:S05]  /*03b0*/  BSYNC.RECONVERGENT B0 ;  /* 0x0000000000007941 */ /* 0x000fea0003800200 */
.L_x_4:
[----:B------:R-:W-:Y:S04]  /*03c0*/  BSSY.RECONVERGENT B0, `(.L_x_6) ;  /* 0x000000a000007945 */ /* 0x000fe80003800200 */
[----:B------:R-:W-:Y:S05]  /*03d0*/  @P0 BRA `(.L_x_7) ;  /* 0x0000000000200947 */ /* 0x000fea0003800000 */
[----:B------:R-:W3:Y:S02]  /*03e0*/  LDCU.64 UR4, c[0x0][0x348] ;  /* 0x00006900ff0477ac */ /* 0x000ee40008000a00 */
[----:B---3--:R-:W-:Y:S02]  /*03f0*/  UIADD3 UR6, UP1, UPT, UR4, 0x980, URZ ;  /* 0x0000098004067890 */ /* 0x008fe4000ff3e0ff */
[----:B------:R-:W-:Y:S02]  /*0400*/  UIADD3 UR4, UP0, UPT, UR4, 0xa80, URZ ;  /* 0x00000a8004047890 */ /* 0x000fe4000ff1e0ff */
[----:B------:R-:W-:Y:S02]  /*0410*/  UIADD3.X UR7, UPT, UPT, URZ, UR5, URZ, UP1, !UPT ;  /* 0x00000005ff077290 */ /* 0x000fe40008ffe4ff */
[----:B------:R-:W-:-:S07]  /*0420*/  UIADD3.X UR5, UPT, UPT, URZ, UR5, URZ, UP0, !UPT ;  /* 0x00000005ff057290 */ /* 0x000fce00087fe4ff */
[----:B------:R3:W-:Y:S02]  /*0430*/  UTMACCTL.PF [UR6] ;  /* 0x00000000060079b9 */ /* 0x0007e40008040000 */
[----:B------:R3:W-:Y:S02]  /*0440*/  UTMACCTL.PF [UR4] ;  /* 0x00000000040079b9 */ /* 0x0007e40008040000 */
[----:B---3--:R-:W-:Y:S01]  /*0450*/  NOP ;  /* 0x0000000000007918 */ /* 0x008fe20000000000 */
.L_x_7:
[----:B------:R-:W-:Y:S05]  /*0460*/  BSYNC.RECONVERGENT B0 ;  /* 0x0000000000007941 */ /* 0x000fea0003800200 */
.L_x_6:
[----:B------:R-:W3:Y:S01]  /*0470*/  LDCU.64 UR4, c[0x0][0xc88] ;  /* 0x00019100ff0477ac */ /* 0x000ee20008000a00 */
[----:B------:R-:W-:Y:S02]  /*0480*/  UISETP.EQ.U32.AND UP2, UPT, UR12, URZ, UPT ;  /* 0x000000ff0c00728c */ /* 0x000fe4000bf42070 */
[----:B------:R-:W-:Y:S02]  /*0490*/  UPLOP3.LUT UP4, UPT, UPT, UPT, UPT, 0x80, 0x8 ;  /* 0x000000000008789c */ /* 0x000fe40003f8f070 */
[----:B---3--:R-:W-:-:S04]  /*04a0*/  UISETP.NE.U32.AND UP0, UPT, UR4, URZ, UPT ;  /* 0x000000ff0400728c */ /* 0x008fc8000bf05070 */
[----:B------:R-:W-:-:S04]  /*04b0*/  UISETP.NE.AND.EX UP1, UPT, UR5, URZ, UPT, UP0 ;  /* 0x000000ff0500728c */ /* 0x000fc8000bf25300 */
[----:B------:R-:W-:-:S04]  /*04c0*/  UISETP.EQ.OR.EX UP3, UPT, UR13, URZ, !UP1, UP2 ;  /* 0x000000ff0d00728c */ /* 0x000fc8000cf62720 */
[----:B------:R-:W-:-:S06]  /*04d0*/  UP2UR UR4, UPR, URZ, 0x8 ;  /* 0x00000008ff047883 */ /* 0x000fcc0008000000 */
[----:B------:R-:W-:Y:S01]  /*04e0*/  MOV R83, UR4 ;  /* 0x0000000400537c02 */ /* 0x000fe20008000f00 */
[----:B------:R-:W-:Y:S06]  /*04f0*/  BRA.U !UP3, `(.L_x_8) ;  /* 0x000000010b207547 */ /* 0x000fec000b800000 */
[----:B------:R-:W-:Y:S01]  /*0500*/  UISETP.NE.U32.AND UP2, UPT, UR12, URZ, UPT ;  /* 0x000000ff0c00728c */ /* 0x000fe2000bf45070 */
[----:B-----5:R-:W-:Y:S01]  /*0510*/  FSETP.NEU.AND P0, PT, R41, RZ, PT ;  /* 0x000000ff2900720b */ /* 0x020fe20003f0d000 */
[----:B------:R-:W-:Y:S02]  /*0520*/  USEL UR4, URZ, 0xffffffff, UP1 ;  /* 0xffffffffff047887 */ /* 0x000fe40008800000 */
[----:B------:R-:W-:-:S10]  /*0530*/  UISETP.NE.AND.EX UP2, UPT, UR13, URZ, UPT, UP2 ;  /* 0x000000ff0d00728c */ /* 0x000fd4000bf45320 */
[----:B------:R-:W-:Y:S01]  /*0540*/  VOTEU.ANY UP0, P0 ;  /* 0x0000000000ff7886 */ /* 0x000fe20000000100 */
[----:B------:R-:W-:-:S04]  /*0550*/  @!UP2 USEL UR4, URZ, 0xffffffff, UP0 ;  /* 0xffffffffff04a887 */ /* 0x000fc80008000000 */
[----:B------:R-:W-:-:S04]  /*0560*/  ULOP3.LUT UR4, UR4, 0x1, URZ, 0xc0, !UPT ;  /* 0x0000000104047892 */ /* 0x000fc8000f8ec0ff */
[----:B------:R-:W-:-:S11]  /*0570*/  UISETP.NE.U32.AND UP4, UPT, UR4, 0x1, UPT ;  /* 0x000000010400788c */ /* 0x000fd6000bf85070 */
.L_x_8:
[----:B------:R-:W3:Y:S01]  /*0580*/  SHFL.IDX PT, R0, R81, RZ, 0x1f ;  /* 0x00001fff51007589 */ /* 0x000ee200000e0000 */
[----:B------:R-:W-:-:S04]  /*0590*/  UISETP.NE.AND UP0, UPT, UR21, 0x2, UPT ;  /* 0x000000021500788c */ /* 0x000fc8000bf05270 */
[----:B------:R-:W-:Y:S02]  /*05a0*/  UISETP.EQ.AND UP2, UPT, UR46, URZ, !UP0 ;  /* 0x000000ff2e00728c */ /* 0x000fe4000c742270 */
[----:B------:R-:W-:-:S04]  /*05b0*/  USEL UR47, URZ, 0x1, UP0 ;  /* 0x00000001ff2f7887 */ /* 0x000fc80008000000 */
[----:B------:R-:W-:Y:S02]  /*05c0*/  PLOP3.LUT P4, PT, P1, PT, UP2, 0x80, 0x8 ;  /* 0x000000000008781c */ /* 0x000fe40000f8f028 */
[----:B---3--:R-:W-:-:S13]  /*05d0*/  ISETP.NE.AND P0, PT, R0, RZ, PT ;  /* 0x000000ff0000720c */ /* 0x008fda0003f05270 */
[----:B------:R-:W-:Y:S05]  /*05e0*/  @P0 BRA `(.L_x_9) ;  /* 0x0000000000b00947 */ /* 0x000fea0003800000 */
[----:B------:R-:W-:Y:S01]  /*05f0*/  ELECT P0, URZ, PT ;  /* 0x0000000000ff782f */ /* 0x000fe20003800000 */
[----:B------:R-:W-:-:S12]  /*0600*/  BSSY.RECONVERGENT B0, `(.L_x_9) ;  /* 0x000002a000007945 */ /* 0x000fd80003800200 */
[----:B------:R-:W-:Y:S05]  /*0610*/  @!P0 BRA `(.L_x_10) ;  /* 0x0000000000a08947 */ /* 0x000fea0003800000 */
[----:B------:R-:W-:Y:S01]  /*0620*/  UMOV UR4, 0x400 ;  /* 0x0000040000047882 */ /* 0x000fe20000000000 */
[----:B------:R-:W-:Y:S01]  /*0630*/  UMOV UR8, 0x1 ;  /* 0x0000000100087882 */ /* 0x000fe20000000000 */
[----:B------:R-:W-:Y:S01]  /*0640*/  UMOV UR6, 0x2 ;  /* 0x0000000200067882 */ /* 0x000fe20000000000 */
[----:B------:R-:W-:Y:S02]  /*0650*/  ULEA UR4, UR53, UR4, 0x18 ;  /* 0x0000000435047291 */ /* 0x000fe4000f8ec0ff */
[----:B------:R-:W-:-:S04]  /*0660*/  UIADD3 UR8, UPT, UPT, -UR8, 0x100000, URZ ;  /* 0x0010000008087890 */ /* 0x000fc8000fffe1ff */
[----:B------:R-:W-:Y:S02]  /*0670*/  USHF.L.U32 UR9, UR8, 0xb, URZ ;  /* 0x0000000b08097899 */ /* 0x000fe400080006ff */
[----:B------:R-:W-:Y:S02]  /*0680*/  USHF.L.U32 UR8, UR8, 0x1, URZ ;  /* 0x0000000108087899 */ /* 0x000fe400080006ff */
[----:B------:R-:W-:-:S04]  /*0690*/  UIADD3 UR6, UPT, UPT, -UR6, 0x100000, URZ ;  /* 0x0010000006067890 */ /* 0x000fc8000fffe1ff */
[----:B------:R-:W-:Y:S02]  /*06a0*/  USHF.L.U32 UR7, UR6, 0xb, URZ ;  /* 0x0000000b06077899 */ /* 0x000fe400080006ff */
[----:B------:R-:W-:Y:S01]  /*06b0*/  USHF.L.U32 UR6, UR6, 0x1, URZ ;  /* 0x0000000106067899 */ /* 0x000fe200080006ff */
[----:B------:R-:W3:Y:S03]  /*06c0*/  FENCE.VIEW.ASYNC.S ;  /* 0x00000000000073c6 */ /* 0x000ee60000000000 */
[----:B---3--:R3:W4:Y:S08]  /*06d0*/  SYNCS.EXCH.64 URZ, [UR4], UR8 ;  /* 0x0000000804ff75b2 */ /* 0x0087300008000100 */
[----:B------:R3:W1:Y:S01]  /*06e0*/  SYNCS.EXCH.64 URZ, [UR4+0x70], UR6 ;  /* 0x0000700604ff75b2 */ /* 0x0006620008000100 */
        /* <DEDUP_REMOVED lines=25> */
[----:B------:R3:W1:Y:S02]  /*0880*/  SYNCS.EXCH.64 URZ, [UR4+0xd8], UR6 ;  /* 0x0000d80604ff75b2 */ /* 0x0006640008000100 */
[----:B---34-:R-:W-:Y:S01]  /*0890*/  NOP ;  /* 0x0000000000007918 */ /* 0x018fe20000000000 */
.L_x_10:
[----:B------:R-:W-:Y:S05]  /*08a0*/  BSYNC.RECONVERGENT B0 ;  /* 0x0000000000007941 */ /* 0x000fea0003800200 */
.L_x_9:
[----:B------:R-:W3:Y:S01]  /*08b0*/  SHFL.IDX PT, R0, R81, RZ, 0x1f ;  /* 0x00001fff51007589 */ /* 0x000ee200000e0000 */
[----:B------:R-:W-:Y:S01]  /*08c0*/  NOP ;  /* 0x0000000000007918 */ /* 0x000fe20000000000 */
[----:B---3--:R-:W-:-:S13]  /*08d0*/  ISETP.NE.AND P0, PT, R0, 0x1, PT ;  /* 0x000000010000780c */ /* 0x008fda0003f05270 */
[----:B------:R-:W-:Y:S05]  /*08e0*/  @P0 BRA `(.L_x_11) ;  /* 0x0000000000540947 */ /* 0x000fea0003800000 */
        /* <DEDUP_REMOVED lines=10> */
[----:B------:R-:W-:Y:S01]  /*0990*/  ELECT P0, URZ, PT ;  /* 0x0000000000ff782f */ /* 0x000fe20003800000 */
[----:B------:R-:W3:Y:S02]  /*09a0*/  FENCE.VIEW.ASYNC.S ;  /* 0x00000000000073c6 */ /* 0x000ee40000000000 */
[----:B---3--:R3:W4:Y:S08]  /*09b0*/  SYNCS.EXCH.64 URZ, [UR4+0xe0], UR8 ;  /* 0x0000e00804ff75b2 */ /* 0x0087300008000100 */
[----:B------:R3:W1:Y:S01]  /*09c0*/  SYNCS.EXCH.64 URZ, [UR4+0x100], UR6 ;  /* 0x0001000604ff75b2 */ /* 0x0006620008000100 */
[----:B------:R3:W1:Y:S01]  /*09d0*/  SYNCS.EXCH.64 URZ, [UR4+0xe8], UR8 ;  /* 0x0000e80804ff75b2 */ /* 0x0006620008000100 */
[----:B------:R3:W1:Y:S01]  /*09e0*/  SYNCS.EXCH.64 URZ, [UR4+0x108], UR6 ;  /* 0x0001080604ff75b2 */ /* 0x0006620008000100 */
[----:B------:R3:W1:Y:S01]  /*09f0*/  SYNCS.EXCH.64 URZ, [UR4+0xf0], UR8 ;  /* 0x0000f00804ff75b2 */ /* 0x0006620008000100 */
[----:B------:R3:W1:Y:S01]  /*0a00*/  SYNCS.EXCH.64 URZ, [UR4+0x110], UR6 ;  /* 0x0001100604ff75b2 */ /* 0x0006620008000100 */
[----:B------:R3:W1:Y:S01]  /*0a10*/  SYNCS.EXCH.64 URZ, [UR4+0xf8], UR8 ;  /* 0x0000f80804ff75b2 */ /* 0x0006620008000100 */
[----:B------:R3:W1:Y:S01]  /*0a20*/  SYNCS.EXCH.64 URZ, [UR4+0x118], UR6 ;  /* 0x0001180604ff75b2 */ /* 0x0006620008000100 */
[----:B------:R-:W-:Y:S01]  /*0a30*/  NOP ;  /* 0x0000000000007918 */ /* 0x000fe20000000000 */
.L_x_11:
[----:B------:R-:W2:Y:S01]  /*0a40*/  SHFL.IDX PT, R0, R81, RZ, 0x1f ;  /* 0x00001fff51007589 */ /* 0x000ea200000e0000 */
[----:B------:R-:W-:Y:S01]  /*0a50*/  NOP ;  /* 0x0000000000007918 */ /* 0x000fe20000000000 */
[----:B--2---:R-:W-:-:S13]  /*0a60*/  ISETP.NE.AND P0, PT, R0, 0x3, PT ;  /* 0x000000030000780c */ /* 0x004fda0003f05270 */
[----:B------:R-:W-:Y:S05]  /*0a70*/  @P0 BRA `(.L_x_12) ;  /* 0x00000000002c0947 */ /* 0x000fea0003800000 */
[----:B---3--:R-:W-:Y:S01]  /*0a80*/  UMOV UR6, 0x400 ;  /* 0x0000040000067882 */ /* 0x008fe20000000000 */
[----:B------:R-:W-:Y:S01]  /*0a90*/  UMOV UR4, 0x20 ;  /* 0x0000002000047882 */ /* 0x000fe20000000000 */
[----:B------:R-:W-:Y:S02]  /*0aa0*/  ULEA UR6, UR53, UR6, 0x18 ;  /* 0x0000000635067291 */ /* 0x000fe4000f8ec0ff */
[----:B------:R-:W-:-:S04]  /*0ab0*/  UIADD3 UR4, UPT, UPT, -UR4, 0x100000, URZ ;  /* 0x0010000004047890 */ /* 0x000fc8000fffe1ff */
[----:B------:R-:W-:Y:S02]  /*0ac0*/  USHF.L.U32 UR5, UR4, 0xb, URZ ;  /* 0x0000000b04057899 */ /* 0x000fe400080006ff */
[----:B------:R-:W-:Y:S01]  /*0ad0*/  USHF.L.U32 UR4, UR4, 0x1, URZ ;  /* 0x0000000104047899 */ /* 0x000fe200080006ff */
[----:B------:R-:W-:Y:S01]  /*0ae0*/  ELECT P0, URZ, PT ;  /* 0x0000000000ff782f */ /* 0x000fe20003800000 */
[----:B------:R-:W2:Y:S10]  /*0af0*/  FENCE.VIEW.ASYNC.S ;  /* 0x00000000000073c6 */ /* 0x000eb40000000000 */
[----:B--2---:R2:W3:Y:S01]  /*0b00*/  SYNCS.EXCH.64 URZ, [UR6+0x120], UR4 ;  /* 0x0001200406ff75b2 */ /* 0x0044e20008000100 */
[----:B------:R2:W1:Y:S01]  /*0b10*/  SYNCS.EXCH.64 URZ, [UR6+0x128], UR4 ;  /* 0x0001280406ff75b2 */ /* 0x0004620008000100 */
[----:B------:R-:W-:Y:S01]  /*0b20*/  NOP ;  /* 0x0000000000007918 */ /* 0x000fe20000000000 */
.L_x_12:
[----:B------:R-:W4:Y:S01]  /*0b30*/  SHFL.IDX PT, R0, R81, RZ, 0x1f ;  /* 0x00001fff51007589 */ /* 0x000f2200000e0000 */
[----:B------:R-:W-:Y:S01]  /*0b40*/  NOP ;  /* 0x0000000000007918 */ /* 0x000fe20000000000 */
[----:B----4-:R-:W-:-:S13]  /*0b50*/  ISETP.NE.AND P0, PT, R0, 0x4, PT ;  /* 0x000000040000780c */ /* 0x010fda0003f05270 */
[----:B------:R-:W-:Y:S05]  /*0b60*/  @P0 BRA `(.L_x_13) ;  /* 0x0000000000480947 */ /* 0x000fea0003800000 */
[----:B--23--:R-:W-:Y:S01]  /*0b70*/  UMOV UR4, 0x3a0 ;  /* 0x000003a000047882 */ /* 0x00cfe20000000000 */
[----:B------:R-:W-:Y:S01]  /*0b80*/  UMOV UR6, 0x400 ;  /* 0x0000040000067882 */ /* 0x000fe20000000000 */
[----:B------:R-:W-:Y:S01]  /*0b90*/  USEL UR4, UR4, 0x320, UP4 ;  /* 0x0000032004047887 */ /* 0x000fe2000a000000 */
        /* <DEDUP_REMOVED lines=9> */
[----:B------:R-:W2:Y:S02]  /*0c30*/  FENCE.VIEW.ASYNC.S ;  /* 0x00000000000073c6 */ /* 0x000ea40000000000 */
[----:B--2---:R4:W2:Y:S08]  /*0c40*/  SYNCS.EXCH.64 URZ, [UR6+0x130], UR8 ;  /* 0x0001300806ff75b2 */ /* 0x0048b00008000100 */
[----:B------:R4:W3:Y:S01]  /*0c50*/  SYNCS.EXCH.64 URZ, [UR6+0x140], UR4 ;  /* 0x0001400406ff75b2 */ /* 0x0008e20008000100 */
[----:B------:R4:W1:Y:S01]  /*0c60*/  SYNCS.EXCH.64 URZ, [UR6+0x138], UR8 ;  /* 0x0001380806ff75b2 */ /* 0x0008620008000100 */
[----:B------:R4:W1:Y:S02]  /*0c70*/  SYNCS.EXCH.64 URZ, [UR6+0x148], UR4 ;  /* 0x0001480406ff75b2 */ /* 0x0008640008000100 */
[----:B----4-:R-:W-:Y:S01]  /*0c80*/  NOP ;  /* 0x0000000000007918 */ /* 0x010fe20000000000 */
.L_x_13:
[----:B------:R-:W4:Y:S01]  /*0c90*/  SHFL.IDX PT, R0, R81, RZ, 0x1f ;  /* 0x00001fff51007589 */ /* 0x000f2200000e0000 */
[----:B------:R-:W-:Y:S01]  /*0ca0*/  NOP ;  /* 0x0000000000007918 */ /* 0x000fe20000000000 */
[----:B----4-:R-:W-:-:S13]  /*0cb0*/  ISETP.NE.AND P0, PT, R0, 0x5, PT ;  /* 0x000000050000780c */ /* 0x010fda0003f05270 */
[----:B------:R-:W-:Y:S05]  /*0cc0*/  @P0 BRA `(.L_x_14) ;  /* 0x0000000000440947 */ /* 0x000fea0003800000 */
[----:B--23--:R-:W-:Y:S01]  /*0cd0*/  UMOV UR4, 0x400 ;  /* 0x0000040000047882 */ /* 0x00cfe20000000000 */
        /* <DEDUP_REMOVED lines=16> */
.L_x_14:
[----:B------:R-:W4:Y:S01]  /*0de0*/  SHFL.IDX PT, R0, R81, RZ, 0x1f ;  /* 0x00001fff51007589 */ /* 0x000f2200000e0000 */
[----:B------:R-:W-:Y:S01]  /*0df0*/  ISETP.NE.OR P1, PT, RZ, UR21, !P1 ;  /* 0x00000015ff007c0c */ /* 0x000fe2000cf25670 */
[----:B------:R-:W-:Y:S01]  /*0e00*/  NOP ;  /* 0x0000000000007918 */ /* 0x000fe20000000000 */
[----:B----4-:R-:W-:-:S13]  /*0e10*/  ISETP.NE.AND P0, PT, R0, 0x3, PT ;  /* 0x000000030000780c */ /* 0x010fda0003f05270 */
[----:B------:R-:W-:Y:S05]  /*0e20*/  @P0 BRA `(.L_x_15) ;  /* 0x0000000000340947 */ /* 0x000fea0003800000 */
[----:B--23--:R-:W-:Y:S01]  /*0e30*/  UMOV UR4, 0x400 ;  /* 0x0000040000047882 */ /* 0x00cfe20000000000 */
[----:B------:R-:W-:Y:S01]  /*0e40*/  UMOV UR6, 0x20 ;  /* 0x0000002000067882 */ /* 0x000fe20000000000 */
[----:B------:R-:W-:Y:S02]  /*0e50*/  ULEA UR4, UR53, UR4, 0x18 ;  /* 0x0000000435047291 */ /* 0x000fe4000f8ec0ff */
[----:B------:R-:W-:-:S04]  /*0e60*/  UIADD3 UR6, UPT, UPT, -UR6, 0x100000, URZ ;  /* 0x0010000006067890 */ /* 0x000fc8000fffe1ff */
[----:B------:R-:W-:Y:S02]  /*0e70*/  USHF.L.U32 UR7, UR6, 0xb, URZ ;  /* 0x0000000b06077899 */ /* 0x000fe400080006ff */
[----:B------:R-:W-:Y:S01]  /*0e80*/  USHF.L.U32 UR6, UR6, 0x1, URZ ;  /* 0x0000000106067899 */ /* 0x000fe200080006ff */
[----:B------:R-:W-:Y:S01]  /*0e90*/  ELECT P0, URZ, PT ;  /* 0x0000000000ff782f */ /* 0x000fe20003800000 */
[----:B------:R-:W2:Y:S10]  /*0ea0*/  FENCE.VIEW.ASYNC.S ;  /* 0x00000000000073c6 */ /* 0x000eb40000000000 */
[----:B--2---:R4:W2:Y:S01]  /*0eb0*/  SYNCS.EXCH.64 URZ, [UR4+0x170], UR6 ;  /* 0x0001700604ff75b2 */ /* 0x0048a20008000100 */
[----:B------:R4:W3:Y:S01]  /*0ec0*/  SYNCS.EXCH.64 URZ, [UR4+0x180], UR6 ;  /* 0x0001800604ff75b2 */ /* 0x0008e20008000100 */
[----:B------:R4:W1:Y:S01]  /*0ed0*/  SYNCS.EXCH.64 URZ, [UR4+0x178], UR6 ;  /* 0x0001780604ff75b2 */ /* 0x0008620008000100 */
[----:B------:R4:W1:Y:S02]  /*0ee0*/  SYNCS.EXCH.64 URZ, [UR4+0x188], UR6 ;  /* 0x0001880604ff75b2 */ /* 0x0008640008000100 */
[----:B----4-:R-:W-:Y:S01]  /*0ef0*/  NOP ;  /* 0x0000000000007918 */ /* 0x010fe20000000000 */
.L_x_15:
[----:B------:R-:W-:Y:S01]  /*0f00*/  VOTEU.ALL UP0, P1 ;  /* 0x0000000000ff7886 */ /* 0x000fe20000800000 */
[----:B--23--:R-:W-:Y:S01]  /*0f10*/  UMOV UR4, 0x20 ;  /* 0x0000002000047882 */ /* 0x00cfe20000000000 */
[----:B------:R-:W2:Y:S01]  /*0f20*/  LDCU UR7, c[0x0][0x36c] ;  /* 0x00006d80ff0777ac */ /* 0x000ea20008000800 */
[----:B------:R-:W-:Y:S01]  /*0f30*/  NOP ;  /* 0x0000000000007918 */ /* 0x000fe20000000000 */
[----:B------:R-:W-:Y:S01]  /*0f40*/  LOP3.LUT R0, R94, 0x1f, RZ, 0xc0, !PT ;  /* 0x0000001f5e007812 */ /* 0x000fe200078ec0ff */
[----:B------:R-:W-:Y:S01]  /*0f50*/  @!UP0 UMOV UR6, 0x400 ;  /* 0x0000040000068882 */ /* 0x000fe20000000000 */
[----:B------:R-:W-:-:S04]  /*0f60*/  @!UP0 UIADD3 UR4, UPT, UPT, -UR4, 0x100000, URZ ;  /* 0x0010000004048890 */ /* 0x000fc8000fffe1ff */
[----:B------:R-:W-:Y:S02]  /*0f70*/  @!UP0 USHF.L.U32 UR5, UR4, 0xb, URZ ;  /* 0x0000000b04058899 */ /* 0x000fe400080006ff */
[----:B------:R-:W-:Y:S02]  /*0f80*/  @!UP0 USHF.L.U32 UR4, UR4, 0x1, URZ ;  /* 0x0000000104048899 */ /* 0x000fe400080006ff */
[----:B------:R-:W-:Y:S01]  /*0f90*/  @!UP0 ULEA UR6, UR53, UR6, 0x18 ;  /* 0x0000000635068291 */ /* 0x000fe2000f8ec0ff */
[----:B------:R-:W-:Y:S01]  /*0fa0*/  VOTEU.ALL UP0, P1 ;  /* 0x0000000000ff7886 */ /* 0x000fe20000800000 */
[----:B------:R-:W-:Y:S02]  /*0fb0*/  UISETP.NE.AND UP5, UPT, UR21, URZ, UPT ;  /* 0x000000ff1500728c */ /* 0x000fe4000bfa5270 */
[----:B--2---:R-:W-:Y:S01]  /*0fc0*/  UISETP.EQ.U32.AND UP6, UPT, UR7, 0x1, UPT ;  /* 0x000000010700788c */ /* 0x004fe2000bfc2070 */
[----:B------:R-:W2:Y:S07]  /*0fd0*/  FENCE.VIEW.ASYNC.S ;  /* 0x00000000000073c6 */ /* 0x000eae0000000000 */
[----:B--2---:R2:W3:Y:S01]  /*0fe0*/  @!UP0 SYNCS.EXCH.64 URZ, [UR6+0x190], UR4 ;  /* 0x0001900406ff85b2 */ /* 0x0044e20008000100 */
[----:B------:R-:W-:Y:S05]  /*0ff0*/  BRA.U !UP6, `(.L_x_16) ;  /* 0x000000010e087547 */ /* 0x000fea000b800000 */
[----:B-1-3--:R-:W-:Y:S01]  /*1000*/  UCGABAR_ARV ;  /* 0x00000000000079c7 */ /* 0x00afe20008000000 */
[----:B------:R-:W-:Y:S05]  /*1010*/  BRA `(.L_x_17) ;  /* 0x0000000000047947 */ /* 0x000fea0003800000 */
.L_x_16:
[----:B-1-3--:R-:W-:Y:S01]  /*1020*/  NOP ;  /* 0x0000000000007918 */ /* 0x00afe20000000000 */
.L_x_17:
[----:B------:R-:W1:Y:S01]  /*1030*/  S2UR UR61, SR_CTAID.X ;  /* 0x00000000003d79c3 */ /* 0x000e620000002500 */
[----:B------:R-:W-:-:S05]  /*1040*/  CS2R.32 R82, SR_CgaSize ;  /* 0x0000000000527805 */ /* 0x000fca0000008a00 */
[----:B------:R-:W-:-:S05]  /*1050*/  IMAD R82, R82, -0xa0, RZ ;  /* 0xffffff6052527824 */ /* 0x000fca00078e02ff */
[----:B--2---:R-:W-:-:S14]  /*1060*/  R2UR UR5, R82 ;  /* 0x00000000520572ca */ /* 0x004fdc00000e0000 */
[----:B------:R-:W2:Y:S01]  /*1070*/  LDCU UR5, c[0x0][UR5+0x2b0] ;  /* 0x00005600050577ac */ /* 0x000ea20008000800 */
[----:B------:R-:W-:-:S05]  /*1080*/  CS2R.32 R82, SR_CgaSize ;  /* 0x0000000000527805 */ /* 0x000fca0000008a00 */
[----:B------:R-:W-:-:S05]  /*1090*/  IMAD R82, R82, -0xa0, RZ ;  /* 0xffffff6052527824 */ /* 0x000fca00078e02ff */
[----:B------:R-:W-:-:S14]  /*10a0*/  R2UR UR4, R82 ;  /* 0x00000000520472ca */ /* 0x000fdc00000e0000 */
[----:B------:R-:W3:Y:S01]  /*10b0*/  LDCU UR4, c[0x0][UR4+0x2b4] ;  /* 0x00005680040477ac */ /* 0x000ee20008000800 */
[----:B------:R-:W4:Y:S01]  /*10c0*/  S2UR UR11, SR_CTAID.Y ;  /* 0x00000000000b79c3 */ /* 0x000f220000002600 */
[----:B------:R-:W-:-:S05]  /*10d0*/  CS2R.32 R82, SR_CgaSize ;  /* 0x0000000000527805 */ /* 0x000fca0000008a00 */
[----:B------:R-:W-:-:S05]  /*10e0*/  IMAD R82, R82, -0xa0, RZ ;  /* 0xffffff6052527824 */ /* 0x000fca00078e02ff */
[----:B------:R-:W-:-:S14]  /*10f0*/  R2UR UR7, R82 ;  /* 0x00000000520772ca */ /* 0x000fdc00000e0000 */
[----:B------:R-:W3:Y:S01]  /*1100*/  LDCU UR7, c[0x0][UR7+0x2a4] ;  /* 0x00005480070777ac */ /* 0x000ee20008000800 */
[----:B------:R-:W-:-:S05]  /*1110*/  CS2R.32 R82, SR_CgaSize ;  /* 0x0000000000527805 */ /* 0x000fca0000008a00 */
[----:B------:R-:W-:-:S05]  /*1120*/  IMAD R82, R82, -0xa0, RZ ;  /* 0xffffff6052527824 */ /* 0x000fca00078e02ff */
[----:B------:R-:W-:-:S14]  /*1130*/  R2UR UR63, R82 ;  /* 0x00000000523f72ca */ /* 0x000fdc00000e0000 */
[----:B------:R-:W3:Y:S01]  /*1140*/  LDCU UR63, c[0x0][UR63+0x2a0] ;  /* 0x000054003f3f77ac */ /* 0x000ee20008000800 */
[----:B------:R-:W-:Y:S02]  /*1150*/  UISETP.GT.U32.AND UP0, UPT, UR46, 0xffff, UPT ;  /* 0x0000ffff2e00788c */ /* 0x000fe4000bf04070 */
[----:B------:R-:W-:Y:S01]  /*1160*/  USHF.R.U32.HI UR59, URZ, 0x1, UR53 ;  /* 0x00000001ff3b7899 */ /* 0x000fe20008011635 */
[----:B------:R-:W3:Y:S01]  /*1170*/  LDCU UR22, c[0x0][0xf24] ;  /* 0x0001e480ff1677ac */ /* 0x000ee20008000800 */
[----:B-1----:R-:W-:Y:S01]  /*1180*/  I2FP.F32.U32 R3, UR61 ;  /* 0x0000003d00037c45 */ /* 0x002fe20008201000 */
[----:B------:R-:W1:Y:S04]  /*1190*/  LDCU UR39, c[0x0][0xf24] ;  /* 0x0001e480ff2777ac */ /* 0x000e680008000800 */
[----:B--2---:R-:W-:Y:S01]  /*11a0*/  FMUL R3, R3, UR5 ;  /* 0x0000000503037c20 */ /* 0x004fe20008400000 */
[----:B------:R-:W2:Y:S01]  /*11b0*/  LDCU UR24, c[0x0][0xf30] ;  /* 0x0001e600ff1877ac */ /* 0x000ea20008000800 */
[----:B----4-:R-:W-:Y:S01]  /*11c0*/  I2FP.F32.U32 R2, UR11 ;  /* 0x0000000b00027c45 */ /* 0x010fe20008201000 */
[----:B------:R-:W-:-:S03]  /*11d0*/  USHF.L.U32 UR38, UR53, 0xa, URZ ;  /* 0x0000000a35267899 */ /* 0x000fc600080006ff */
[----:B------:R-:W4:Y:S01]  /*11e0*/  F2I.U32.TRUNC.NTZ R3, R3 ;  /* 0x0000000300037305 */ /* 0x000f22000020f000 */
[----:B------:R-:W-:Y:S01]  /*11f0*/  USHF.L.U32 UR45, UR53, 0x7, URZ ;  /* 0x00000007352d7899 */ /* 0x000fe200080006ff */
[----:B---3--:R-:W-:Y:S01]  /*1200*/  FMUL R2, R2, UR4 ;  /* 0x0000000402027c20 */ /* 0x008fe20008400000 */
[----:B------:R-:W-:Y:S01]  /*1210*/  USEL UR37, UR46, 0xffff, !UP0 ;  /* 0x0000ffff2e257887 */ /* 0x000fe2000c000000 */
[----:B------:R-:W-:-:S04]  /*1220*/  UMOV UR20, UR61 ;  /* 0x0000003d00147c82 */ /* 0x000fc80008000000 */
[----:B------:R-:W3:Y:S01]  /*1230*/  F2I.U32.TRUNC.NTZ R2, R2 ;  /* 0x0000000200027305 */ /* 0x000ee2000020f000 */
[----:B----4-:R-:W-:Y:S02]  /*1240*/  R2UR UR4, R3 ;  /* 0x00000000030472ca */ /* 0x010fe400000e0000 */
[----:B------:R-:W-:Y:S02]  /*1250*/  PRMT R3, RZ, 0x7610, R3 ;  /* 0x00007610ff037816 */ /* 0x000fe40000000003 */
[----:B---3--:R-:W-:Y:S02]  /*1260*/  R2UR UR6, R2 ;  /* 0x00000000020672ca */ /* 0x008fe400000e0000 */
[----:B------:R-:W-:-:S07]  /*1270*/  PRMT R2, RZ, 0x7610, R2 ;  /* 0x00007610ff027816 */ /* 0x000fce0000000002 */
[----:B------:R-:W-:-:S04]  /*1280*/  UIADD3 UR5, UPT, UPT, -UR4, URZ, URZ ;  /* 0x000000ff04057290 */ /* 0x000fc8000fffe1ff */
[----:B------:R-:W-:Y:S02]  /*1290*/  UIMAD UR63, UR63, UR5, UR61 ;  /* 0x000000053f3f72a4 */ /* 0x000fe4000f8e023d */
[----:B------:R-:W-:-:S04]  /*12a0*/  UIADD3 UR4, UPT, UPT, -UR6, URZ, URZ ;  /* 0x000000ff06047290 */ /* 0x000fc8000fffe1ff */
[----:B------:R-:W-:-:S06]  /*12b0*/  UIMAD UR4, UR7, UR4, UR11 ;  /* 0x00000004070472a4 */ /* 0x000fcc000f8e020b */
[----:B------:R-:W-:Y:S01]  /*12c0*/  IMAD.U32 R82, RZ, RZ, UR4 ;  /* 0x00000004ff527e24 */ /* 0x000fe2000f8e00ff */
[----:B-12---:R-:W-:Y:S06]  /*12d0*/  BRA.U UP5, `(.L_x_18) ;  /* 0x0000000105407547 */ /* 0x006fec000b800000 */
[----:B------:R-:W-:Y:S01]  /*12e0*/  R2UR UR4, R82 ;  /* 0x00000000520472ca */ /* 0x000fe200000e0000 */
[----:B------:R-:W-:-:S12]  /*12f0*/  ULOP3.LUT UR7, UR63, 0xfffffffe, URZ, 0xc0, !UPT ;  /* 0xfffffffe3f077892 */ /* 0x000fd8000f8ec0ff */
[----:B------:R-:W-:Y:S02]  /*1300*/  UISETP.NE.AND UP0, UPT, UR4, URZ, UPT ;  /* 0x000000ff0400728c */ /* 0x000fe4000bf05270 */
[----:B------:R-:W-:Y:S02]  /*1310*/  ULOP3.LUT UR4, UR63, 0x2, URZ, 0x3c, !UPT ;  /* 0x000000023f047892 */ /* 0x000fe4000f8e3cff */
[----:B------:R-:W-:Y:S02]  /*1320*/  UISETP.GT.U32.AND UP2, UPT, UR63, 0x1, UP0 ;  /* 0x000000013f00788c */ /* 0x000fe40008744070 */
[----:B------:R-:W-:Y:S02]  /*1330*/  UISETP.GT.U32.AND UP0, UPT, UR4, 0x1, UP0 ;  /* 0x000000010400788c */ /* 0x000fe40008704070 */
[----:B------:R-:W-:Y:S02]  /*1340*/  USEL UR5, URZ, 0x2, UP2 ;  /* 0x00000002ff057887 */ /* 0x000fe40009000000 */
[----:B------:R-:W-:-:S02]  /*1350*/  USEL UR6, URZ, 0x1, UP2 ;  /* 0x00000001ff067887 */ /* 0x000fc40009000000 */
[----:B------:R-:W-:Y:S02]  /*1360*/  USEL UR4, URZ, 0x4, UP0 ;  /* 0x00000004ff047887 */ /* 0x000fe40008000000 */
[----:B------:R-:W-:Y:S02]  /*1370*/  USEL UR8, URZ, 0x8, UP0 ;  /* 0x00000008ff087887 */ /* 0x000fe40008000000 */
[----:B------:R-:W-:-:S03]  /*1380*/  UIADD3 UR4, UPT, UPT, UR4, UR5, UR6 ;  /* 0x0000000504047290 */ /* 0x000fc6000fffe006 */
[----:B------:R-:W-:Y:S01]  /*1390*/  UMOV UR5, 0x3 ;  /* 0x0000000300057882 */ /* 0x000fe20000000000 */
[----:B------:R-:W-:Y:S02]  /*13a0*/  UIADD3 UR4, UPT, UPT, UR4, UR8, URZ ;  /* 0x0000000804047290 */ /* 0x000fe4000fffe0ff */
[----:B------:R-:W-:-:S04]  /*13b0*/  USHF.L.U32 UR5, UR5, UR7, URZ ;  /* 0x0000000705057299 */ /* 0x000fc800080006ff */
[----:B------:R-:W-:Y:S02]  /*13c0*/  MOV R3, UR4 ;  /* 0x0000000400037c02 */ /* 0x000fe40008000f00 */
[----:B------:R-:W-:-:S07]  /*13d0*/  IMAD.U32 R2, RZ, RZ, UR5 ;  /* 0x00000005ff027e24 */ /* 0x000fce000f8e00ff */
.L_x_18:
[----:B------:R-:W1:Y:S01]  /*13e0*/  S2UR UR44, SR_CTAID.Z ;  /* 0x00000000002c79c3 */ /* 0x000e620000002700 */
[----:B------:R-:W-:Y:S01]  /*13f0*/  UISETP.GE.AND UP0, UPT, UR22, 0x1, UPT ;  /* 0x000000011600788c */ /* 0x000fe2000bf06270 */
[----:B------:R-:W-:-:S08]  /*1400*/  UMOV UR25, 0x5 ;  /* 0x0000000500197882 */ /* 0x000fd00000000000 */
[----:B------:R-:W-:Y:S05]  /*1410*/  BRA.U !UP0, `(.L_x_19) ;  /* 0x0000000108d07547 */ /* 0x000fea000b800000 */
[----:B------:R-:W2:Y:S01]  /*1420*/  LDCU.128 UR12, c[0x0][0xf10] ;  /* 0x0001e200ff0c77ac */ /* 0x000ea20008000c00 */
[----:B------:R-:W3:Y:S01]  /*1430*/  LDCU UR6, c[0x0][0x370] ;  /* 0x00006e00ff0677ac */ /* 0x000ee20008000800 */
[----:B------:R-:W4:Y:S01]  /*1440*/  LDCU UR7, c[0x0][0x374] ;  /* 0x00006e80ff0777ac */ /* 0x000f220008000800 */
[----:B------:R-:W1:Y:S01]  /*1450*/  LDCU UR23, c[0x0][0xf0c] ;  /* 0x0001e180ff1777ac */ /* 0x000e620008000800 */
[----:B------:R-:W1:Y:S01]  /*1460*/  LDCU UR10, c[0x0][0xf20] ;  /* 0x0001e400ff0a77ac */ /* 0x000e620008000800 */
[----:B------:R-:W1:Y:S01]  /*1470*/  LDCU.64 UR8, c[0x0][0xf28] ;  /* 0x0001e500ff0877ac */ /* 0x000e620008000a00 */
[----:B--2---:R-:W-:Y:S02]  /*1480*/  UISETP.NE.AND UP3, UPT, UR14, 0x1, UPT ;  /* 0x000000010e00788c */ /* 0x004fe4000bf65270 */
[----:B----4-:R-:W-:Y:S02]  /*1490*/  UIMAD.WIDE.U32 UR16, UR7, UR15, URZ ;  /* 0x0000000f071072a5 */ /* 0x010fe4000f8e00ff */
[----:B---3--:R-:W-:-:S02]  /*14a0*/  UIMAD.WIDE.U32 UR18, UR6, UR12, URZ ;  /* 0x0000000c061272a5 */ /* 0x008fc4000f8e00ff */
[----:B-1----:R-:W-:Y:S02]  /*14b0*/  UISETP.NE.AND UP0, UPT, UR23, 0x1, UPT ;  /* 0x000000011700788c */ /* 0x002fe4000bf05270 */
[----:B------:R-:W-:Y:S01]  /*14c0*/  UIMAD.WIDE.U32 UR4, UR20, UR12, URZ ;  /* 0x0000000c140472a5 */ /* 0x000fe2000f8e00ff */
[----:B------:R-:W-:Y:S02]  /*14d0*/  UMOV UR16, UR17 ;  /* 0x0000001100107c82 */ /* 0x000fe40008000000 */
[----:B------:R-:W-:Y:S01]  /*14e0*/  UMOV UR18, UR19 ;  /* 0x0000001300127c82 */ /* 0x000fe20008000000 */
[----:B------:R-:W-:Y:S02]  /*14f0*/  @UP3 USHF.R.U32.HI UR7, URZ, UR10, UR16 ;  /* 0x0000000aff073299 */ /* 0x000fe40008011610 */
[----:B------:R-:W-:Y:S02]  /*1500*/  UISETP.NE.AND UP2, UPT, UR22, 0x1, UPT ;  /* 0x000000011600788c */ /* 0x000fe4000bf45270 */
[----:B------:R-:W-:-:S02]  /*1510*/  USHF.R.U32.HI UR5, URZ, UR13, UR5 ;  /* 0x0000000dff057299 */ /* 0x000fc40008011605 */
[----:B------:R-:W-:Y:S02]  /*1520*/  @UP0 USHF.R.U32.HI UR6, URZ, UR13, UR18 ;  /* 0x0000000dff060299 */ /* 0x000fe40008011612 */
[----:B------:R-:W-:Y:S02]  /*1530*/  UIMAD.WIDE.U32 UR16, UR11, UR15, URZ ;  /* 0x0000000f0b1072a5 */ /* 0x000fe4000f8e00ff */
[----:B------:R-:W-:Y:S02]  /*1540*/  UIMAD.WIDE.U32 UR12, UR7, UR8, URZ ;  /* 0x00000008070c72a5 */ /* 0x000fe4000f8e00ff */
[----:B------:R-:W-:Y:S02]  /*1550*/  UIMAD.WIDE.U32 UR18, UR6, UR8, URZ ;  /* 0x00000008061272a5 */ /* 0x000fe4000f8e00ff */
[----:B------:R-:W-:Y:S01]  /*1560*/  USEL UR5, UR20, UR5, !UP0 ;  /* 0x0000000514057287 */ /* 0x000fe2000c000000 */
[----:B------:R-:W-:Y:S02]  /*1570*/  UMOV UR4, UR17 ;  /* 0x0000001100047c82 */ /* 0x000fe40008000000 */
[----:B------:R-:W-:Y:S01]  /*1580*/  UMOV UR12, UR13 ;  /* 0x0000000d000c7c82 */ /* 0x000fe20008000000 */
[----:B------:R-:W-:-:S02]  /*1590*/  USHF.R.U32.HI UR4, URZ, UR10, UR4 ;  /* 0x0000000aff047299 */ /* 0x000fc40008011604 */
[----:B------:R-:W-:Y:S01]  /*15a0*/  @UP2 USHF.R.U32.HI UR7, URZ, UR9, UR12 ;  /* 0x00000009ff072299 */ /* 0x000fe2000801160c */
[----:B------:R-:W-:Y:S01]  /*15b0*/  UMOV UR18, UR19 ;  /* 0x0000001300127c82 */ /* 0x000fe20008000000 */
[----:B------:R-:W-:Y:S02]  /*15c0*/  USEL UR4, UR11, UR4, !UP3 ;  /* 0x000000040b047287 */ /* 0x000fe4000d800000 */
[----:B------:R-:W-:Y:S02]  /*15d0*/  @UP2 USHF.R.U32.HI UR6, URZ, UR9, UR18 ;  /* 0x00000009ff062299 */ /* 0x000fe40008011612 */
[----:B------:R-:W-:Y:S02]  /*15e0*/  UIMAD UR7, UR7, UR22, URZ ;  /* 0x00000016070772a4 */ /* 0x000fe4000f8e02ff */
[----:B------:R-:W-:Y:S02]  /*15f0*/  UIMAD UR10, UR6, UR22, URZ ;  /* 0x00000016060a72a4 */ /* 0x000fe4000f8e02ff */
[----:B------:R-:W-:-:S02]  /*1600*/  UISETP.GE.AND UP0, UPT, UR4, UR7, UPT ;  /* 0x000000070400728c */ /* 0x000fc4000bf06270 */
[----:B------:R-:W-:Y:S02]  /*1610*/  UIMAD.WIDE.U32 UR12, UR4, UR8, URZ ;  /* 0x00000008040c72a5 */ /* 0x000fe4000f8e00ff */
[----:B------:R-:W-:Y:S02]  /*1620*/  UISETP.GE.OR UP0, UPT, UR5, UR10, UP0 ;  /* 0x0000000a0500728c */ /* 0x000fe40008706670 */
[----:B------:R-:W-:Y:S02]  /*1630*/  UIMAD.WIDE.U32 UR16, UR5, UR8, URZ ;  /* 0x00000008051072a5 */ /* 0x000fe4000f8e00ff */
[----:B------:R-:W-:Y:S01]  /*1640*/  UIADD3 UR7, UPT, UPT, -UR4, URZ, URZ ;  /* 0x000000ff04077290 */ /* 0x000fe2000fffe1ff */
[----:B------:R-:W-:Y:S01]  /*1650*/  UMOV UR8, UR13 ;  /* 0x0000000d00087c82 */ /* 0x000fe20008000000 */
[----:B------:R-:W-:Y:S02]  /*1660*/  UIADD3 UR10, UPT, UPT, -UR5, URZ, URZ ;  /* 0x000000ff050a7290 */ /* 0x000fe4000fffe1ff */
[----:B------:R-:W-:-:S02]  /*1670*/  USHF.R.U32.HI UR8, URZ, UR9, UR8 ;  /* 0x00000009ff087299 */ /* 0x000fc40008011608 */
[----:B------:R-:W-:Y:S02]  /*1680*/  UIMAD UR11, UR14, UR7, UR11 ;  /* 0x000000070e0b72a4 */ /* 0x000fe4000f8e020b */
[----:B------:R-:W-:Y:S01]  /*1690*/  USEL UR8, UR4, UR8, !UP2 ;  /* 0x0000000804087287 */ /* 0x000fe2000d000000 */
[----:B------:R-:W-:Y:S01]  /*16a0*/  @!UP0 UMOV UR7, UR17 ;  /* 0x0000001100078c82 */ /* 0x000fe20008000000 */
[----:B------:R-:W-:Y:S02]  /*16b0*/  UIMAD UR20, UR23, UR10, UR20 ;  /* 0x0000000a171472a4 */ /* 0x000fe4000f8e0214 */
[----:B------:R-:W-:Y:S02]  /*16c0*/  @!UP0 USHF.R.U32.HI UR7, URZ, UR9, UR7 ;  /* 0x00000009ff078299 */ /* 0x000fe40008011607 */
[----:B------:R-:W-:Y:S02]  /*16d0*/  UIADD3 UR9, UPT, UPT, -UR8, URZ, URZ ;  /* 0x000000ff08097290 */ /* 0x000fe4000fffe1ff */
[----:B------:R-:W-:-:S02]  /*16e0*/  @!UP0 USEL UR7, UR5, UR7, !UP2 ;  /* 0x0000000705078287 */ /* 0x000fc4000d000000 */
[----:B------:R-:W-:Y:S02]  /*16f0*/  UIMAD UR9, UR22, UR9, UR4 ;  /* 0x00000009160972a4 */ /* 0x000fe4000f8e0204 */
[----:B------:R-:W-:Y:S02]  /*1700*/  @!UP0 UIADD3 UR8, UPT, UPT, UR8, -UR7, URZ ;  /* 0x8000000708088290 */ /* 0x000fe4000fffe0ff */
[----:B------:R-:W-:Y:S02]  /*1710*/  @!UP0 UIMAD UR6, UR9, UR6, UR7 ;  /* 0x00000006090682a4 */ /* 0x000fe4000f8e0207 */
[----:B------:R-:W-:-:S04]  /*1720*/  @!UP0 UIMAD UR4, UR8, UR22, UR5 ;  /* 0x00000016080482a4 */ /* 0x000fc8000f8e0205 */
[----:B------:R-:W-:Y:S01]  /*1730*/  UIMAD UR11, UR4, UR14, UR11 ;  /* 0x0000000e040b72a4 */ /* 0x000fe2000f8e020b */
[----:B------:R-:W-:Y:S02]  /*1740*/  @!UP0 UMOV UR5, UR6 ;  /* 0x0000000600058c82 */ /* 0x000fe40008000000 */
[----:B------:R-:W-:-:S12]  /*1750*/  UIMAD UR20, UR5, UR23, UR20 ;  /* 0x00000017051472a4 */ /* 0x000fd8000f8e0214 */
.L_x_19:
[----:B------:R-:W-:Y:S02]  /*1760*/  UISETP.NE.AND UP2, UPT, UR24, 0x1, UPT ;  /* 0x000000011800788c */ /* 0x000fe4000bf45270 */
[----:B------:R-:W-:Y:S02]  /*1770*/  ULOP3.LUT UR45, UR45, 0x180, URZ, 0xc0, !UPT ;  /* 0x000001802d2d7892 */ /* 0x000fe4000f8ec0ff */
[----:B------:R-:W-:Y:S02]  /*1780*/  ULOP3.LUT UR37, UR37, 0xffff, URZ, 0xc0, !UPT ;  /* 0x0000ffff25257892 */ /* 0x000fe4000f8ec0ff */
[----:B------:R-:W-:Y:S02]  /*1790*/  UISETP.NE.AND UP0, UPT, UR21, 0x2, UPT ;  /* 0x000000021500788c */ /* 0x000fe4000bf05270 */
[----:B------:R-:W-:Y:S02]  /*17a0*/  ULOP3.LUT UR64, UR61, 0x1, URZ, 0xc0, !UPT ;  /* 0x000000013d407892 */ /* 0x000fe4000f8ec0ff */
[----:B------:R-:W-:-:S02]  /*17b0*/  ULOP3.LUT UR59, UR59, 0x1, URZ, 0xc0, !UPT ;  /* 0x000000013b3b7892 */ /* 0x000fc4000f8ec0ff */
[----:B------:R-:W-:Y:S02]  /*17c0*/  ULOP3.LUT UR38, UR38, 0x800, URZ, 0xc0, !UPT ;  /* 0x0000080026267892 */ /* 0x000fe4000f8ec0ff */
[----:B------:R-:W-:Y:S02]  /*17d0*/  USHF.R.U32.HI UR10, URZ, 0x1, UR45 ;  /* 0x00000001ff0a7899 */ /* 0x000fe4000801162d */
[----:B------:R-:W-:Y:S01]  /*17e0*/  USHF.L.U32 UR37, UR25, UR37, URZ ;  /* 0x0000002519257299 */ /* 0x000fe200080006ff */
[----:B------:R-:W-:Y:S11]  /*17f0*/  BRA.U UP2, `(.L_x_20) ;  /* 0x0000000102407547 */ /* 0x000ff6000b800000 */
[----:B------:R-:W2:Y:S01]  /*1800*/  LDCU.128 UR12, c[0x0][0xf10] ;  /* 0x0001e200ff0c77ac */ /* 0x000ea20008000c00 */
[----:B------:R-:W3:Y:S01]  /*1810*/  LDCU UR8, c[0x0][0xf0c] ;  /* 0x0001e180ff0877ac */ /* 0x000ee20008000800 */
[----:B------:R-:W4:Y:S01]  /*1820*/  LDCU UR9, c[0x0][0xf20] ;  /* 0x0001e400ff0977ac */ /* 0x000f220008000800 */
[----:B--2---:R-:W-:Y:S02]  /*1830*/  UIMAD.WIDE.U32 UR4, UR20, UR12, URZ ;  /* 0x0000000c140472a5 */ /* 0x004fe4000f8e00ff */
[----:B------:R-:W-:Y:S02]  /*1840*/  UIMAD.WIDE.U32 UR6, UR11, UR15, URZ ;  /* 0x0000000f0b0672a5 */ /* 0x000fe4000f8e00ff */
[----:B---3--:R-:W-:Y:S02]  /*1850*/  UISETP.NE.AND UP2, UPT, UR8, 0x1, UPT ;  /* 0x000000010800788c */ /* 0x008fe4000bf45270 */
[----:B------:R-:W-:-:S03]  /*1860*/  USHF.R.U32.HI UR5, URZ, UR13, UR5 ;  /* 0x0000000dff057299 */ /* 0x000fc60008011605 */
[----:B------:R-:W-:Y:S01]  /*1870*/  UMOV UR4, UR7 ;  /* 0x0000000700047c82 */ /* 0x000fe20008000000 */
[----:B------:R-:W-:Y:S02]  /*1880*/  USEL UR5, UR20, UR5, !UP2 ;  /* 0x0000000514057287 */ /* 0x000fe4000d000000 */
[----:B------:R-:W-:Y:S02]  /*1890*/  UISETP.NE.AND UP2, UPT, UR14, 0x1, UPT ;  /* 0x000000010e00788c */ /* 0x000fe4000bf45270 */
[----:B----4-:R-:W-:-:S04]  /*18a0*/  USHF.R.U32.HI UR4, URZ, UR9, UR4 ;  /* 0x00000009ff047299 */ /* 0x010fc80008011604 */
[----:B------:R-:W-:-:S04]  /*18b0*/  USEL UR4, UR11, UR4, !UP2 ;  /* 0x000000040b047287 */ /* 0x000fc8000d000000 */
[----:B------:R-:W-:Y:S02]  /*18c0*/  UIADD3 UR6, UPT, UPT, UR5, -UR4, URZ ;  /* 0x8000000405067290 */ /* 0x000fe4000fffe0ff */
[----:B------:R-:W-:Y:S02]  /*18d0*/  UIADD3 UR4, UPT, UPT, -UR5, UR4, URZ ;  /* 0x0000000405047290 */ /* 0x000fe4000fffe1ff */
[----:B------:R-:W-:Y:S02]  /*18e0*/  UIMAD UR11, UR6, UR14, UR11 ;  /* 0x0000000e060b72a4 */ /* 0x000fe4000f8e020b */
[----:B------:R-:W-:-:S12]  /*18f0*/  UIMAD UR20, UR4, UR8, UR20 ;  /* 0x00000008041472a4 */ /* 0x000fd8000f8e0214 */
.L_x_20:
[----:B------:R-:W-:Y:S05]  /*1900*/  BRA.U !UP6, `(.L_x_21) ;  /* 0x000000010e0c7547 */ /* 0x000fea000b800000 */
[----:B------:R-:W-:Y:S01]  /*1910*/  UCGABAR_WAIT ;  /* 0x0000000000007dc7 */ /* 0x000fe20008000000 */
[----:B------:R-:W-:Y:S01]  /*1920*/  CCTL.IVALL ;  /* 0x00000000ff00798f */ /* 0x000fe20002000000 */
[----:B------:R-:W-:Y:S05]  /*1930*/  BRA `(.L_x_22) ;  /* 0x0000000000047947 */ /* 0x000fea0003800000 */
.L_x_21:
[----:B------:R-:W-:Y:S06]  /*1940*/  BAR.SYNC.DEFER_BLOCKING 0x0 ;  /* 0x0000000000007b1d */ /* 0x000fec0000010000 */
.L_x_22:
[----:B------:R-:W-:Y:S05]  /*1950*/  BRA.U UP0, `(.L_x_23) ;  /* 0x0000001d00047547 */ /* 0x000fea000b800000 */
[----:B------:R-:W2:Y:S01]  /*1960*/  LDCU UR6, c[0x0][0x38c] ;  /* 0x00007180ff0677ac */ /* 0x000ea20008000800 */
[----:B------:R-:W-:Y:S01]  /*1970*/  PLOP3.LUT P2, PT, PT, PT, UP4, 0x80, 0x8 ;  /* 0x000000000008781c */ /* 0x000fe20003f4f048 */
[----:B------:R-:W-:Y:S01]  /*1980*/  IMAD.MOV.U32 R12, RZ, RZ, 0x1 ;  /* 0x00000001ff0c7424 */ /* 0x000fe200078e00ff */
[----:B------:R-:W-:Y:S02]  /*1990*/  ISETP.NE.AND P3, PT, R0, RZ, P4 ;  /* 0x000000ff0000720c */ /* 0x000fe40002765270 */
[----:B------:R-:W-:Y:S02]  /*19a0*/  CS2R R10, SRZ ;  /* 0x00000000000a7805 */ /* 0x000fe4000001ff00 */
[----:B------:R-:W-:Y:S01]  /*19b0*/  PLOP3.LUT P2, PT, P2, PT, PT, 0x8, 0x80 ;  /* 0x000000000080781c */ /* 0x000fe2000174e170 */
[----:B------:R-:W-:Y:S01]  /*19c0*/  IMAD.MOV.U32 R9, RZ, RZ, RZ ;  /* 0x000000ffff097224 */ /* 0x000fe200078e00ff */
[----:B------:R-:W3:Y:S01]  /*19d0*/  LDCU UR55, c[0x0][0x370] ;  /* 0x00006e00ff3777ac */ /* 0x000ee20008000800 */
[----:B------:R-:W-:Y:S01]  /*19e0*/  IMAD.MOV.U32 R8, RZ, RZ, 0x1 ;  /* 0x00000001ff087424 */ /* 0x000fe200078e00ff */
[----:B------:R-:W4:Y:S01]  /*19f0*/  LDCU.64 UR30, c[0x0][0x348] ;  /* 0x00006900ff1e77ac */ /* 0x000f220008000a00 */
[----:B------:R-:W-:Y:S01]  /*1a00*/  ULEA UR59, UR64, UR59, 0x1 ;  /* 0x0000003b403b7291 */ /* 0x000fe2000f8e08ff */
[----:B------:R-:W1:Y:S01]  /*1a10*/  LDCU UR54, c[0x0][0x374] ;  /* 0x00006e80ff3677ac */ /* 0x000e620008000800 */
[----:B--2---:R-:W-:-:S02]  /*1a20*/  UIADD3 UR5, UPT, UPT, UR6, 0x7f, URZ ;  /* 0x0000007f06057890 */ /* 0x004fc4000fffe0ff */
[----:B------:R-:W-:Y:S02]  /*1a30*/  UIADD3 UR62, UPT, UPT, UR6, 0xfe, URZ ;  /* 0x000000fe063e7890 */ /* 0x000fe4000fffe0ff */
[----:B------:R-:W-:Y:S01]  /*1a40*/  USHF.R.S32.HI UR4, URZ, 0x1f, UR5 ;  /* 0x0000001fff047899 */ /* 0x000fe20008011405 */
[----:B------:R-:W-:-:S03]  /*1a50*/  UMOV UR14, URZ ;  /* 0x000000ff000e7c82 */ /* 0x000fc60008000000 */
[----:B------:R-:W-:Y:S02]  /*1a60*/  ULEA.HI UR4, UR4, UR5, URZ, 0x7 ;  /* 0x0000000504047291 */ /* 0x000fe4000f8f38ff */
[----:B------:R-:W-:Y:S02]  /*1a70*/  UIADD3 UR5, UPT, UPT, UR6, -0x1, URZ ;  /* 0xffffffff06057890 */ /* 0x000fe4000fffe0ff */
[----:B------:R-:W-:Y:S02]  /*1a80*/  USHF.R.S32.HI UR57, URZ, 0x7, UR4 ;  /* 0x00000007ff397899 */ /* 0x000fe40008011404 */
[----:B------:R-:W-:Y:S02]  /*1a90*/  UISETP.GE.U32.AND UP1, UPT, UR5, -0xff, UPT ;  /* 0xffffff010500788c */ /* 0x000fe4000bf26070 */
[----:B------:R-:W-:-:S04]  /*1aa0*/  UISETP.LT.U32.AND UP0, UPT, UR57, 0xe, UPT ;  /* 0x0000000e3900788c */ /* 0x000fc8000bf01070 */
[----:B------:R-:W-:Y:S02]  /*1ab0*/  USEL UR56, UR57, 0xe, UP0 ;  /* 0x0000000e39387887 */ /* 0x000fe40008000000 */
[----:B------:R-:W-:Y:S02]  /*1ac0*/  UISETP.NE.AND UP0, UPT, UR21, URZ, UPT ;  /* 0x000000ff1500728c */ /* 0x000fe4000bf05270 */
[----:B------:R-:W-:Y:S02]  /*1ad0*/  UIADD3 UR4, UPT, UPT, UR56, -0x1, URZ ;  /* 0xffffffff38047890 */ /* 0x000fe4000fffe0ff */
[----:B------:R-:W-:Y:S02]  /*1ae0*/  @UP1 UIADD3 UR4, UPT, UPT, UR56, URZ, URZ ;  /* 0x000000ff38041290 */ /* 0x000fe4000fffe0ff */
[----:B------:R-:W-:Y:S02]  /*1af0*/  USEL UR46, UR47, 0x2, UP0 ;  /* 0x000000022f2e7887 */ /* 0x000fe40008000000 */
[----:B------:R-:W-:-:S02]  /*1b00*/  UIADD3 UR60, UPT, UPT, UR57, -UR56, URZ ;  /* 0x80000038393c7290 */ /* 0x000fc4000fffe0ff */
[----:B------:R-:W-:Y:S02]  /*1b10*/  UIADD3 UR47, UPT, UPT, UR4, 0x1, URZ ;  /* 0x00000001042f7890 */ /* 0x000fe4000fffe0ff */
[----:B-1-34-:R-:W-:-:S12]  /*1b20*/  UIADD3 UR58, UPT, UPT, -UR4, URZ, URZ ;  /* 0x000000ff043a7290 */ /* 0x01afd8000fffe1ff */
.L_x_47:
[----:B------:R-:W-:Y:S01]  /*1b30*/  UISETP.NE.AND UP0, UPT, UR53, URZ, UPT ;  /* 0x000000ff3500728c */ /* 0x000fe2000bf05270 */
[----:B-1----:R-:W1:Y:S08]  /*1b40*/  S2UR UR53, SR_CgaCtaId ;  /* 0x00000000003579c3 */ /* 0x002e700000008800 */
[----:B---3--:R-:W-:Y:S05]  /*1b50*/  BRA.U UP0, `(.L_x_24) ;  /* 0x0000000100347547 */ /* 0x008fea000b800000 */
[----:B------:R-:W2:Y:S01]  /*1b60*/  S2R R0, SR_CgaCtaId ;  /* 0x0000000000007919 */ /* 0x000ea20000008800 */
[----:B------:R-:W-:Y:S02]  /*1b70*/  MOV R3, 0x400 ;  /* 0x0000040000037802 */ /* 0x000fe40000000f00 */
[----:B------:R-:W-:Y:S02]  /*1b80*/  SHF.L.U32 R2, R8, 0x1f, RZ ;  /* 0x0000001f08027819 */ /* 0x000fe400000006ff */
[----:B--2---:R-:W-:-:S05]  /*1b90*/  LEA R0, R0, R3, 0x18 ;  /* 0x0000000300007211 */ /* 0x004fca00078ec0ff */
[----:B------:R-:W-:-:S04]  /*1ba0*/  IMAD R3, R9, 0x8, R0 ;  /* 0x0000000809037824 */ /* 0x000fc800078e0200 */
[----:B------:R-:W2:Y:S02]  /*1bb0*/  SYNCS.PHASECHK.TRANS64.TRYWAIT P0, [R3+URZ+0x180], R2 ;  /* 0x00018002030075a7 */ /* 0x000ea400080011ff */
[----:B--2---:R-:W-:Y:S05]  /*1bc0*/  @!P0 BRA `(.L_x_25) ;  /* 0x00000088004c8947 */ /* 0x004fea0003800000 */
.L_x_162:
[----:B------:R-:W-:Y:S01]  /*1bd0*/  VIADD R9, R9, 0x1 ;  /* 0x0000000109097836 */ /* 0x000fe20000000000 */
[----:B------:R2:W-:Y:S04]  /*1be0*/  SYNCS.ARRIVE.TRANS64.A1T0 RZ, [R3+URZ+0x170], RZ ;  /* 0x000170ff03ff79a7 */ /* 0x0005e800081000ff */
[----:B------:R-:W-:-:S04]  /*1bf0*/  ISETP.NE.AND P0, PT, R9, 0x2, PT ;  /* 0x000000020900780c */ /* 0x000fc80003f05270 */
[----:B------:R-:W-:Y:S02]  /*1c00*/  SEL R9, R9, RZ, P0 ;  /* 0x000000ff09097207 */ /* 0x000fe40000000000 */
[----:B--2---:R-:W-:-:S04]  /*1c10*/  SEL R3, RZ, 0x1, P0 ;  /* 0x00000001ff037807 */ /* 0x004fc80000000000 */
[----:B------:R-:W-:Y:S02]  /*1c20*/  LOP3.LUT R8, R8, R3, RZ, 0x3c, !PT ;  /* 0x0000000308087212 */ /* 0x000fe400078e3cff */
.L_x_24:
[----:B------:R-:W-:Y:S01]  /*1c30*/  UMOV UR5, 0x400 ;  /* 0x0000040000057882 */ /* 0x000fe20000000000 */
[----:B------:R-:W-:Y:S01]  /*1c40*/  SHF.L.U32 R0, R12, 0x1f, RZ ;  /* 0x0000001f0c007819 */ /* 0x000fe200000006ff */
[----:B-1----:R-:W-:Y:S02]  /*1c50*/  ULEA UR5, UR53, UR5, 0x18 ;  /* 0x0000000535057291 */ /* 0x002fe4000f8ec0ff */
[----:B------:R-:W-:Y:S02]  /*1c60*/  UISETP.GE.U32.AND UP0, UPT, UR62, 0xff, UPT ;  /* 0x000000ff3e00788c */ /* 0x000fe4000bf06070 */
[----:B------:R-:W-:Y:S02]  /*1c70*/  ULEA UR4, UR14, UR5, 0x3 ;  /* 0x000000050e047291 */ /* 0x000fe4000f8e18ff */
[----:B------:R-:W-:-:S04]  /*1c80*/  ULEA UR35, UR11, UR59, 0x2 ;  /* 0x0000003b0b237291 */ /* 0x000fc8000f8e10ff */
[----:B------:R-:W-:-:S03]  /*1c90*/  USHF.L.U32 UR35, UR35, 0x5, URZ ;  /* 0x0000000523237899 */ /* 0x000fc600080006ff */
[----:B------:R1:W2:Y:S01]  /*1ca0*/  SYNCS.PHASECHK.TRANS64.TRYWAIT P1, [UR4+0x70], R0 ;  /* 0x00007000ff0075a7 */ /* 0x0002a20008021104 */
[----:B------:R-:W-:-:S03]  /*1cb0*/  ULEA.HI UR4, UR20, UR20, URZ, 0x1 ;  /* 0x0000001414047291 */ /* 0x000fc6000f8f08ff */
[----:B------:R-:W-:Y:S01]  /*1cc0*/  UMOV UR20, URZ ;  /* 0x000000ff00147c82 */ /* 0x000fe20008000000 */
[----:B------:R-:W-:Y:S02]  /*1cd0*/  USHF.L.U32 UR6, UR4, 0x7, URZ ;  /* 0x0000000704067899 */ /* 0x000fe400080006ff */
[----:B------:R-:W-:Y:S02]  /*1ce0*/  ULOP3.LUT UR27, UR4, 0xfffffffe, URZ, 0xc0, !UPT ;  /* 0xfffffffe041b7892 */ /* 0x000fe4000f8ec0ff */
[----:B------:R-:W-:Y:S02]  /*1cf0*/  ULOP3.LUT UR6, UR6, 0xffffff00, URZ, 0xc0, !UPT ;  /* 0xffffff0006067892 */ /* 0x000fe4000f8ec0ff */
[----:B------:R-:W-:Y:S02]  /*1d00*/  ULOP3.LUT UR27, UR27, 0x1, UR61, 0xf8, !UPT ;  /* 0x000000011b1b7892 */ /* 0x000fe4000f8ef83d */
[----:B------:R-:W-:Y:S01]  /*1d10*/  ULEA UR43, UR64, UR6, 0x7 ;  /* 0x00000006402b7291 */ /* 0x000fe2000f8e38ff */
[----:B------:R-:W-:Y:S11]  /*1d20*/  BRA.U !UP0, `(.L_x_26) ;  /* 0x0000000508247547 */ /* 0x000ff6000b800000 */
[----:B------:R-:W-:Y:S01]  /*1d30*/  UMOV UR15, UR58 ;  /* 0x0000003a000f7c82 */ /* 0x000fe20008000000 */
[----:B------:R-:W-:Y:S01]  /*1d40*/  UMOV UR4, UR14 ;  /* 0x0000000e00047c82 */ /* 0x000fe20008000000 */
[----:B------:R-:W-:Y:S01]  /*1d50*/  UMOV UR28, 0xffffffff ;  /* 0xffffffff001c7882 */ /* 0x000fe20000000000 */
[----:B------:R-:W-:-:S05]  /*1d60*/  UMOV UR42, URZ ;  /* 0x000000ff002a7c82 */ /* 0x000fca0008000000 */
.L_x_34:
[----:B------:R-:W-:Y:S01]  /*1d70*/  ULEA UR6, UR4, UR5, 0x3 ;  /* 0x0000000504067291 */ /* 0x000fe2000f8e18ff */
[----:B--2---:R-:W-:Y:S01]  /*1d80*/  @P4 MOV R2, 0x6800 ;  /* 0x0000680000024802 */ /* 0x004fe20000000f00 */
[----:B--23--:R-:W-:Y:S10]  /*1d90*/  @P1 BRA `(.L_x_27) ;  /* 0x00000000000c1947 */ /* 0x00cff40003800000 */
[----:B------:R-:W-:-:S04]  /*1da0*/  SHF.L.U32 R3, R12, 0x1f, RZ ;  /* 0x0000001f0c037819 */ /* 0x000fc800000006ff */
[----:B------:R-:W2:Y:S02]  /*1db0*/  SYNCS.PHASECHK.TRANS64.TRYWAIT P0, [UR6+0x70], R3 ;  /* 0x00007003ff0075a7 */ /* 0x000ea40008001106 */
[----:B--2---:R-:W-:Y:S05]  /*1dc0*/  @!P0 BRA `(.L_x_28) ;  /* 0x0000008400e08947 */ /* 0x004fea0003800000 */
.L_x_27:
[----:B------:R2:W-:Y:S01]  /*1dd0*/  @P4 SYNCS.ARRIVE.TRANS64 RZ, [UR6], R2 ;  /* 0x00000002ffff49a7 */ /* 0x0005e20008000006 */
[----:B------:R-:W-:Y:S02]  /*1de0*/  ULOP3.LUT UR7, UR46, 0x2, URZ, 0xfc, !UPT ;  /* 0x000000022e077892 */ /* 0x000fe4000f8efcff */
[----:B------:R-:W-:Y:S02]  /*1df0*/  UIADD3 UR15, UPT, UPT, UR15, 0x1, URZ ;  /* 0x000000010f0f7890 */ /* 0x000fe4000fffe0ff */
[----:B------:R-:W-:Y:S02]  /*1e00*/  UISETP.NE.AND UP0, UPT, UR7, 0x2, UPT ;  /* 0x000000020700788c */ /* 0x000fe4000bf05270 */
[----:B------:R-:W-:Y:S02]  /*1e10*/  UIADD3 UR28, UPT, UPT, UR28, 0x1, URZ ;  /* 0x000000011c1c7890 */ /* 0x000fe4000fffe0ff */
[----:B------:R-:W-:-:S05]  /*1e20*/  UISETP.NE.AND UP4, UPT, UR15, 0x1, UPT ;  /* 0x000000010f00788c */ /* 0x000fca000bf85270 */
[----:B------:R-:W-:Y:S05]  /*1e30*/  BRA.U UP0, `(.L_x_29) ;  /* 0x0000000100047547 */ /* 0x000fea000b800000 */
[----:B------:R-:W-:Y:S05]  /*1e40*/  BPT.TRAP 0x1 ;  /* 0x000000040000795c */ /* 0x000fea0000300000 */
.L_x_29:
[----:B------:R-:W-:Y:S04]  /*1e50*/  BSSY.RECONVERGENT B0, `(.L_x_30) ;  /* 0x0000003000007945 */ /* 0x000fe80003800200 */
[----:B------:R-:W-:Y:S05]  /*1e60*/  @!P3 BRA `(.L_x_31) ;  /* 0x000000000004b947 */ /* 0x000fea0003800000 */
[----:B------:R-:W-:Y:S05]  /*1e70*/  BPT.TRAP 0x1 ;  /* 0x000000040000795c */ /* 0x000fea0000300000 */
.L_x_31:
[----:B------:R-:W-:Y:S05]  /*1e80*/  BSYNC.RECONVERGENT B0 ;  /* 0x0000000000007941 */ /* 0x000fea0003800200 */
.L_x_30:
[----:B------:R-:W-:Y:S01]  /*1e90*/  UIADD3 UR7, UPT, UPT, UR4, 0x1, URZ ;  /* 0x0000000104077890 */ /* 0x000fe2000fffe0ff */
[----:B------:R-:W-:Y:S01]  /*1ea0*/  BSSY.RECONVERGENT B0, `(.L_x_32) ;  /* 0x000002d000007945 */ /* 0x000fe20003800200 */
[----:B------:R-:W-:Y:S02]  /*1eb0*/  ELECT P0, URZ, PT ;  /* 0x0000000000ff782f */ /* 0x000fe40003800000 */
[----:B------:R-:W-:-:S04]  /*1ec0*/  UISETP.NE.AND UP0, UPT, UR7, 0xe, UPT ;  /* 0x0000000e0700788c */ /* 0x000fc8000bf05270 */
[----:B------:R-:W-:Y:S02]  /*1ed0*/  USEL UR8, URZ, 0x1, UP0 ;  /* 0x00000001ff087887 */ /* 0x000fe40008000000 */
[----:B------:R-:W-:-:S04]  /*1ee0*/  USEL UR14, UR7, URZ, UP0 ;  /* 0x000000ff070e7287 */ /* 0x000fc80008000000 */
[----:B------:R-:W-:Y:S01]  /*1ef0*/  ULEA UR7, UR14, UR5, 0x3 ;  /* 0x000000050e077291 */ /* 0x000fe2000f8e18ff */
[----:B------:R-:W-:-:S04]  /*1f00*/  LOP3.LUT R12, R12, UR8, RZ, 0x3c, !PT ;  /* 0x000000080c0c7c12 */ /* 0x000fc8000f8e3cff */
[----:B-1----:R-:W-:-:S04]  /*1f10*/  SHF.L.U32 R0, R12, 0x1f, RZ ;  /* 0x0000001f0c007819 */ /* 0x002fc800000006ff */
[----:B------:R1:W3:Y:S01]  /*1f20*/  SYNCS.PHASECHK.TRANS64.TRYWAIT P1, [UR7+0x70], R0 ;  /* 0x00007000ff0075a7 */ /* 0x0002e20008021107 */
[----:B------:R-:W-:Y:S05]  /*1f30*/  @!P0 BRA `(.L_x_33) ;  /* 0x00000000008c8947 */ /* 0x000fea0003800000 */
[----:B------:R-:W-:Y:S02]  /*1f40*/  USHF.L.U32 UR24, UR4, 0x9, URZ ;  /* 0x0000000904187899 */ /* 0x000fe400080006ff */
[----:B------:R-:W-:Y:S02]  /*1f50*/  ULEA UR40, UR4, UR5, 0xd ;  /* 0x0000000504287291 */ /* 0x000fe4000f8e68ff */
[----:B------:R-:W-:Y:S02]  /*1f60*/  UIADD3 UR22, UP3, UPT, UR30, 0x80, URZ ;  /* 0x000000801e167890 */ /* 0x000fe4000ff7e0ff */
[----:B------:R-:W-:Y:S02]  /*1f70*/  ULEA UR32, UR4, UR38, 0xc ;  /* 0x0000002604207291 */ /* 0x000fe4000f8e60ff */
[----:B------:R-:W-:Y:S02]  /*1f80*/  UIADD3 UR20, UP2, UPT, UR30, 0x180, URZ ;  /* 0x000001801e147890 */ /* 0x000fe4000ff5e0ff */
[----:B------:R-:W-:-:S02]  /*1f90*/  UIADD3 UR18, UP1, UPT, UR30, 0x280, URZ ;  /* 0x000002801e127890 */ /* 0x000fc4000ff3e0ff */
[----:B------:R-:W-:Y:S02]  /*1fa0*/  UIADD3 UR16, UP0, UPT, UR30, 0x380, URZ ;  /* 0x000003801e107890 */ /* 0x000fe4000ff1e0ff */
[----:B------:R-:W-:Y:S02]  /*1fb0*/  ULOP3.LUT UR8, UR24, UR45, URZ, 0xfc, !UPT ;  /* 0x0000002d18087292 */ /* 0x000fe4000f8efcff */
[----:B------:R-:W-:Y:S02]  /*1fc0*/  ULOP3.LUT UR41, UR6, 0xfefffff8, URZ, 0xc0, !UPT ;  /* 0xfefffff806297892 */ /* 0x000fe4000f8ec0ff */
[----:B------:R-:W-:Y:S02]  /*1fd0*/  UIADD3.X UR23, UPT, UPT, URZ, UR31, URZ, UP3, !UPT ;  /* 0x0000001fff177290 */ /* 0x000fe40009ffe4ff */
[----:B------:R-:W-:Y:S02]  /*1fe0*/  UIADD3 UR40, UPT, UPT, UR40, 0x8400, URZ ;  /* 0x0000840028287890 */ /* 0x000fe4000fffe0ff */
[----:B------:R-:W-:-:S02]  /*1ff0*/  UIADD3.X UR21, UPT, UPT, URZ, UR31, URZ, UP2, !UPT ;  /* 0x0000001fff157290 */ /* 0x000fc400097fe4ff */
[----:B------:R-:W-:Y:S02]  /*2000*/  UIADD3 UR32, UPT, UPT, UR5, 0x24400, UR32 ;  /* 0x0002440005207890 */ /* 0x000fe4000fffe020 */
[----:B------:R-:W-:Y:S02]  /*2010*/  UPRMT UR7, URZ, 0x5410, UR37 ;  /* 0x00005410ff077896 */ /* 0x000fe40008000025 */
[----:B------:R-:W-:Y:S02]  /*2020*/  UIADD3.X UR19, UPT, UPT, URZ, UR31, URZ, UP1, !UPT ;  /* 0x0000001fff137290 */ /* 0x000fe40008ffe4ff */
[----:B------:R-:W-:Y:S02]  /*2030*/  UIADD3 UR24, UPT, UPT, UR5, 0x32400, UR24 ;  /* 0x0003240005187890 */ /* 0x000fe4000fffe018 */
[----:B------:R-:W-:Y:S02]  /*2040*/  UIADD3.X UR17, UPT, UPT, URZ, UR31, URZ, UP0, !UPT ;  /* 0x0000001fff117290 */ /* 0x000fe400087fe4ff */
[----:B------:R-:W-:Y:S01]  /*2050*/  UIADD3 UR8, UPT, UPT, UR5, 0x34000, UR8 ;  /* 0x0003400005087890 */ /* 0x000fe2000fffe008 */
[----:B------:R-:W-:Y:S01]  /*2060*/  UMOV UR48, 0x0 ;  /* 0x0000000000307882 */ /* 0x000fe20000000000 */
[----:B------:R-:W-:Y:S01]  /*2070*/  UMOV UR49, 0x10000000 ;  /* 0x1000000000317882 */ /* 0x000fe20000000000 */
[----:B------:R-:W-:Y:S01]  /*2080*/  UMOV UR34, UR42 ;  /* 0x0000002a00227c82 */ /* 0x000fe20008000000 */
[----:B------:R-:W-:Y:S01]  /*2090*/  UMOV UR36, UR44 ;  /* 0x0000002c00247c82 */ /* 0x000fe20008000000 */
[----:B------:R-:W-:Y:S01]  /*20a0*/  UMOV UR33, UR41 ;  /* 0x0000002900217c82 */ /* 0x000fe20008000000 */
[----:B------:R-:W-:Y:S01]  /*20b0*/  UMOV UR26, URZ ;  /* 0x000000ff001a7c82 */ /* 0x000fe20008000000 */
[----:B------:R-:W-:Y:S01]  /*20c0*/  UMOV UR29, UR44 ;  /* 0x0000002c001d7c82 */ /* 0x000fe20008000000 */
[----:B------:R-:W-:Y:S01]  /*20d0*/  UMOV UR25, UR41 ;  /* 0x0000002900197c82 */ /* 0x000fe20008000000 */
[----:B------:R4:W-:Y:S01]  /*20e0*/  UTMALDG.3D.2CTA [UR40], [UR22], desc[UR48] ;  /* 0x00003028160075b4 */ /* 0x0009e20008211000 */
[----:B------:R-:W-:Y:S01]  /*20f0*/  UMOV UR52, 0xf0000 ;  /* 0x000f000000347882 */ /* 0x000fe20000000000 */
[----:B------:R-:W-:Y:S01]  /*2100*/  UMOV UR12, UR28 ;  /* 0x0000001c000c7c82 */ /* 0x000fe20008000000 */
[----:B------:R-:W-:Y:S01]  /*2110*/  UMOV UR13, UR44 ;  /* 0x0000002c000d7c82 */ /* 0x000fe20008000000 */
[----:B------:R-:W-:Y:S01]  /*2120*/  UMOV UR9, UR41 ;  /* 0x0000002900097c82 */ /* 0x000fe20008000000 */
[----:B------:R4:W-:Y:S01]  /*2130*/  UTMALDG.3D.MULTICAST.2CTA [UR32], [UR20], UR7, desc[UR48] ;  /* 0x00003020140073b4 */ /* 0x0009e20008211807 */
[----:B------:R4:W-:Y:S01]  /*2140*/  UTMALDG.4D.2CTA [UR24], [UR18], desc[UR48] ;  /* 0x00003018120075b4 */ /* 0x0009e20008219000 */
[----:B------:R4:W-:Y:S02]  /*2150*/  UTMALDG.4D.MULTICAST.2CTA [UR8], [UR16], UR52, desc[UR48] ;  /* 0x00003008100073b4 */ /* 0x0009e40008219834 */
[----:B----4-:R-:W-:Y:S01]  /*2160*/  NOP ;  /* 0x0000000000007918 */ /* 0x010fe20000000000 */
.L_x_33:
[----:B------:R-:W-:Y:S05]  /*2170*/  BSYNC.RECONVERGENT B0 ;  /* 0x0000000000007941 */ /* 0x000fea0003800200 */
.L_x_32:
[----:B------:R-:W-:Y:S01]  /*2180*/  UIADD3 UR42, UPT, UPT, UR42, 0x80, URZ ;  /* 0x000000802a2a7890 */ /* 0x000fe2000fffe0ff */
[----:B------:R-:W-:Y:S01]  /*2190*/  UMOV UR4, UR14 ;  /* 0x0000000e00047c82 */ /* 0x000fe20008000000 */
[----:B------:R-:W-:Y:S01]  /*21a0*/  UMOV UR20, UR47 ;  /* 0x0000002f00147c82 */ /* 0x000fe20008000000 */
[----:B------:R-:W-:Y:S09]  /*21b0*/  BRA.U UP4, `(.L_x_34) ;  /* 0xfffffff904ec7547 */ /* 0x000ff2000b83ffff */
.L_x_26:
[----:B------:R-:W-:Y:S01]  /*21c0*/  ULEA UR4, UR14, UR5, 0x3 ;  /* 0x000000050e047291 */ /* 0x000fe2000f8e18ff */
[----:B-1----:R-:W-:Y:S01]  /*21d0*/  SHF.L.U32 R0, R12, 0x1f, RZ ;  /* 0x0000001f0c007819 */ /* 0x002fe200000006ff */
[----:B------:R-:W-:Y:S01]  /*21e0*/  @!P2 SYNCS.ARRIVE.TRANS64.A1T0 RZ, [UR5+0x128], RZ ;  /* 0x000128ffffffa9a7 */ /* 0x000fe20008100005 */
[----:B------:R-:W-:-:S06]  /*21f0*/  UISETP.GT.AND UP0, UPT, UR57, UR56, UPT ;  /* 0x000000383900728c */ /* 0x000fcc000bf04270 */
[----:B--23--:R1:W2:Y:S03]  /*2200*/  SYNCS.PHASECHK.TRANS64.TRYWAIT P1, [UR4+0x70], R0 ;  /* 0x00007000ff0075a7 */ /* 0x00c2a60008021104 */
[----:B------:R-:W-:Y:S05]  /*2210*/  BRA.U !UP0, `(.L_x_35) ;  /* 0x0000000508187547 */ /* 0x000fea000b800000 */
[----:B------:R-:W-:Y:S01]  /*2220*/  UIADD3 UR15, UPT, UPT, UR60, UR20, URZ ;  /* 0x000000143c0f7290 */ /* 0x000fe2000fffe0ff */
[----:B------:R-:W-:-:S11]  /*2230*/  UMOV UR6, UR14 ;  /* 0x0000000e00067c82 */ /* 0x000fd60008000000 */
.L_x_43:
[----:B------:R-:W-:Y:S01]  /*2240*/  ULEA UR7, UR6, UR5, 0x3 ;  /* 0x0000000506077291 */ /* 0x000fe2000f8e18ff */
[----:B--2---:R-:W-:Y:S01]  /*2250*/  @P4 MOV R2, 0x6800 ;  /* 0x0000680000024802 */ /* 0x004fe20000000f00 */
[----:B--23--:R-:W-:Y:S10]  /*2260*/  @P1 BRA `(.L_x_36) ;  /* 0x00000000000c1947 */ /* 0x00cff40003800000 */
[----:B------:R-:W-:-:S04]  /*2270*/  SHF.L.U32 R3, R12, 0x1f, RZ ;  /* 0x0000001f0c037819 */ /* 0x000fc800000006ff */
[----:B------:R-:W2:Y:S02]  /*2280*/  SYNCS.PHASECHK.TRANS64.TRYWAIT P0, [UR7+0x70], R3 ;  /* 0x00007003ff0075a7 */ /* 0x000ea40008001107 */
[----:B--2---:R-:W-:Y:S05]  /*2290*/  @!P0 BRA `(.L_x_37) ;  /* 0x0000008000c48947 */ /* 0x004fea0003800000 */
.L_x_36:
[----:B------:R2:W-:Y:S01]  /*22a0*/  @P4 SYNCS.ARRIVE.TRANS64 RZ, [UR7], R2 ;  /* 0x00000002ffff49a7 */ /* 0x0005e20008000007 */
[----:B------:R-:W-:-:S04]  /*22b0*/  ULOP3.LUT UR4, UR46, 0x2, URZ, 0xfc, !UPT ;  /* 0x000000022e047892 */ /* 0x000fc8000f8efcff */
[----:B------:R-:W-:-:S09]  /*22c0*/  UISETP.NE.AND UP0, UPT, UR4, 0x2, UPT ;  /* 0x000000020400788c */ /* 0x000fd2000bf05270 */
[----:B------:R-:W-:Y:S05]  /*22d0*/  BRA.U UP0, `(.L_x_38) ;  /* 0x0000000100047547 */ /* 0x000fea000b800000 */
[----:B------:R-:W-:Y:S05]  /*22e0*/  BPT.TRAP 0x1 ;  /* 0x000000040000795c */ /* 0x000fea0000300000 */
.L_x_38:
[----:B------:R-:W-:Y:S04]  /*22f0*/  BSSY.RECONVERGENT B0, `(.L_x_39) ;  /* 0x0000003000007945 */ /* 0x000fe80003800200 */
[----:B------:R-:W-:Y:S05]  /*2300*/  @!P3 BRA `(.L_x_40) ;  /* 0x000000000004b947 */ /* 0x000fea0003800000 */
[----:B------:R-:W-:Y:S05]  /*2310*/  BPT.TRAP 0x1 ;  /* 0x000000040000795c */ /* 0x000fea0000300000 */
.L_x_40:
[----:B------:R-:W-:Y:S05]  /*2320*/  BSYNC.RECONVERGENT B0 ;  /* 0x0000000000007941 */ /* 0x000fea0003800200 */
.L_x_39:
        /* <DEDUP_REMOVED lines=11> */
[----:B------:R-:W-:Y:S02]  /*23e0*/  ULEA UR40, UR6, UR5, 0xd ;  /* 0x0000000506287291 */ /* 0x000fe4000f8e68ff */
[----:B------:R-:W-:Y:S02]  /*23f0*/  UIADD3 UR22, UP3, UPT, UR30, 0x80, URZ ;  /* 0x000000801e167890 */ /* 0x000fe4000ff7e0ff */
[----:B------:R-:W-:Y:S02]  /*2400*/  USHF.L.U32 UR16, UR6, 0x9, URZ ;  /* 0x0000000906107899 */ /* 0x000fe400080006ff */
[----:B------:R-:W-:Y:S02]  /*2410*/  ULEA UR32, UR6, UR38, 0xc ;  /* 0x0000002606207291 */ /* 0x000fe4000f8e60ff */
[----:B------:R-:W-:Y:S02]  /*2420*/  UIADD3 UR12, UP2, UPT, UR30, 0x180, URZ ;  /* 0x000001801e0c7890 */ /* 0x000fe4000ff5e0ff */
[----:B------:R-:W-:-:S02]  /*2430*/  UIADD3 UR28, UP1, UPT, UR30, 0x280, URZ ;  /* 0x000002801e1c7890 */ /* 0x000fc4000ff3e0ff */
[----:B------:R-:W-:Y:S02]  /*2440*/  UIADD3 UR24, UP0, UPT, UR30, 0x380, URZ ;  /* 0x000003801e187890 */ /* 0x000fe4000ff1e0ff */
[----:B------:R-:W-:Y:S02]  /*2450*/  USHF.L.U32 UR42, UR20, 0x7, URZ ;  /* 0x00000007142a7899 */ /* 0x000fe400080006ff */
[----:B------:R-:W-:Y:S02]  /*2460*/  ULOP3.LUT UR41, UR7, 0xfefffff8, URZ, 0xc0, !UPT ;  /* 0xfefffff807297892 */ /* 0x000fe4000f8ec0ff */
[----:B------:R-:W-:Y:S02]  /*2470*/  UIADD3.X UR23, UPT, UPT, URZ, UR31, URZ, UP3, !UPT ;  /* 0x0000001fff177290 */ /* 0x000fe40009ffe4ff */
[----:B------:R-:W-:Y:S02]  /*2480*/  ULOP3.LUT UR8, UR16, UR45, URZ, 0xfc, !UPT ;  /* 0x0000002d10087292 */ /* 0x000fe4000f8efcff */
[----:B------:R-:W-:-:S02]  /*2490*/  UIADD3 UR40, UPT, UPT, UR40, 0x8400, URZ ;  /* 0x0000840028287890 */ /* 0x000fc4000fffe0ff */
[----:B------:R-:W-:Y:S02]  /*24a0*/  UIADD3.X UR13, UPT, UPT, URZ, UR31, URZ, UP2, !UPT ;  /* 0x0000001fff0d7290 */ /* 0x000fe400097fe4ff */
[----:B------:R-:W-:Y:S02]  /*24b0*/  UIADD3 UR32, UPT, UPT, UR5, 0x24400, UR32 ;  /* 0x0002440005207890 */ /* 0x000fe4000fffe020 */
[----:B------:R-:W-:Y:S02]  /*24c0*/  UPRMT UR4, URZ, 0x5410, UR37 ;  /* 0x00005410ff047896 */ /* 0x000fe40008000025 */
[----:B------:R-:W-:Y:S02]  /*24d0*/  UIADD3.X UR29, UPT, UPT, URZ, UR31, URZ, UP1, !UPT ;  /* 0x0000001fff1d7290 */ /* 0x000fe40008ffe4ff */
[----:B------:R-:W-:Y:S02]  /*24e0*/  UIADD3 UR16, UPT, UPT, UR5, 0x32400, UR16 ;  /* 0x0003240005107890 */ /* 0x000fe4000fffe010 */
[----:B------:R-:W-:-:S02]  /*24f0*/  UIADD3 UR8, UPT, UPT, UR5, 0x34000, UR8 ;  /* 0x0003400005087890 */ /* 0x000fc4000fffe008 */
[----:B------:R-:W-:Y:S01]  /*2500*/  UIADD3.X UR25, UPT, UPT, URZ, UR31, URZ, UP0, !UPT ;  /* 0x0000001fff197290 */ /* 0x000fe200087fe4ff */
[----:B------:R-:W-:Y:S01]  /*2510*/  UMOV UR48, 0x0 ;  /* 0x0000000000307882 */ /* 0x000fe20000000000 */
[----:B------:R-:W-:Y:S01]  /*2520*/  UMOV UR49, 0x10000000 ;  /* 0x1000000000317882 */ /* 0x000fe20000000000 */
[----:B------:R-:W-:Y:S01]  /*2530*/  UMOV UR36, UR44 ;  /* 0x0000002c00247c82 */ /* 0x000fe20008000000 */
[----:B------:R-:W-:Y:S01]  /*2540*/  UMOV UR33, UR41 ;  /* 0x0000002900217c82 */ /* 0x000fe20008000000 */
[----:B------:R-:W-:Y:S01]  /*2550*/  UMOV UR34, UR42 ;  /* 0x0000002a00227c82 */ /* 0x000fe20008000000 */
[----:B------:R-:W-:Y:S01]  /*2560*/  UTMALDG.3D.2CTA [UR40], [UR22], desc[UR48] ;  /* 0x00003028160075b4 */ /* 0x000fe20008211000 */
[----:B------:R-:W-:Y:S01]  /*2570*/  UMOV UR18, URZ ;  /* 0x000000ff00127c82 */ /* 0x000fe20008000000 */
[----:B------:R-:W-:Y:S01]  /*2580*/  UMOV UR19, UR27 ;  /* 0x0000001b00137c82 */ /* 0x000fe20008000000 */
[----:B------:R-:W-:Y:S01]  /*2590*/  UMOV UR21, UR44 ;  /* 0x0000002c00157c82 */ /* 0x000fe20008000000 */
[----:B------:R-:W-:Y:S01]  /*25a0*/  UMOV UR17, UR41 ;  /* 0x0000002900117c82 */ /* 0x000fe20008000000 */
[----:B------:R-:W-:Y:S01]  /*25b0*/  UMOV UR26, 0xf0000 ;  /* 0x000f0000001a7882 */ /* 0x000fe20000000000 */
[----:B------:R-:W-:Y:S01]  /*25c0*/  UMOV UR9, UR41 ;  /* 0x0000002900097c82 */ /* 0x000fe20008000000 */
[----:B------:R4:W-:Y:S01]  /*25d0*/  UTMALDG.3D.MULTICAST.2CTA [UR32], [UR12], UR4, desc[UR48] ;  /* 0x000030200c0073b4 */ /* 0x0009e20008211804 */
[----:B------:R1:W-:Y:S01]  /*25e0*/  UTMALDG.4D.2CTA [UR16], [UR28], desc[UR48] ;  /* 0x000030101c0075b4 */ /* 0x0003e20008219000 */
[----:B----4-:R-:W-:Y:S01]  /*25f0*/  UMOV UR12, UR20 ;  /* 0x00000014000c7c82 */ /* 0x010fe20008000000 */
[----:B------:R-:W-:-:S02]  /*2600*/  UMOV UR13, UR44 ;  /* 0x0000002c000d7c82 */ /* 0x000fc40008000000 */
[----:B------:R1:W-:Y:S02]  /*2610*/  UTMALDG.4D.MULTICAST.2CTA [UR8], [UR24], UR26, desc[UR48] ;  /* 0x00003008180073b4 */ /* 0x0003e4000821981a */
[----:B-1----:R-:W-:Y:S01]  /*2620*/  NOP ;  /* 0x0000000000007918 */ /* 0x002fe20000000000 */
.L_x_42:
[----:B------:R-:W-:Y:S05]  /*2630*/  BSYNC.RECONVERGENT B0 ;  /* 0x0000000000007941 */ /* 0x000fea0003800200 */
.L_x_41:
[----:B------:R-:W-:Y:S01]  /*2640*/  UIADD3 UR20, UPT, UPT, UR20, 0x1, URZ ;  /* 0x0000000114147890 */ /* 0x000fe2000fffe0ff */
[----:B------:R-:W-:-:S03]  /*2650*/  UMOV UR6, UR14 ;  /* 0x0000000e00067c82 */ /* 0x000fc60008000000 */
[----:B------:R-:W-:-:S09]  /*2660*/  UISETP.NE.AND UP0, UPT, UR20, UR15, UPT ;  /* 0x0000000f1400728c */ /* 0x000fd2000bf05270 */
[----:B------:R-:W-:Y:S05]  /*2670*/  BRA.U UP0, `(.L_x_43) ;  /* 0xfffffff900f07547 */ /* 0x000fea000b83ffff */
.L_x_35:
[C---:B------:R-:W-:Y:S01]  /*2680*/  LEA R3, R11.reuse, UR5, 0x3 ;  /* 0x000000050b037c11 */ /* 0x040fe2000f8e18ff */
[----:B------:R-:W-:Y:S01]  /*2690*/  NOP ;  /* 0x0000000000007918 */ /* 0x000fe20000000000 */
[----:B-1----:R-:W-:Y:S02]  /*26a0*/  SHF.L.U32 R0, R10, 0x1f, RZ ;  /* 0x0000001f0a007819 */ /* 0x002fe400000006ff */
[----:B------:R-:W-:Y:S02]  /*26b0*/  LEA R5, R11, UR5, 0x4 ;  /* 0x000000050b057c11 */ /* 0x000fe4000f8e20ff */
[----:B------:R-:W1:Y:S02]  /*26c0*/  SYNCS.PHASECHK.TRANS64.TRYWAIT P0, [R3+URZ+0x130], R0 ;  /* 0x00013000030075a7 */ /* 0x000e6400080011ff */
[----:B-1----:R-:W-:Y:S05]  /*26d0*/  @!P0 BRA `(.L_x_44) ;  /* 0x0000007c00cc8947 */ /* 0x002fea0003800000 */
.L_x_165:
[----:B------:R-:W4:Y:S01]  /*26e0*/  LDS.128 R4, [R5+0x1a0] ;  /* 0x0001a00005047984 */ /* 0x000f220000000c00 */
[----:B------:R-:W-:Y:S01]  /*26f0*/  UISETP.GE.AND UP0, UPT, UR39, 0x1, UPT ;  /* 0x000000012700788c */ /* 0x000fe2000bf06270 */
[----:B------:R-:W-:Y:S01]  /*2700*/  @!PT LDS RZ, [RZ] ;  /* 0x00000000fffff984 */ /* 0x000fe20000000800 */
[----:B------:R-:W-:Y:S01]  /*2710*/  @!PT LDS RZ, [RZ] ;  /* 0x00000000fffff984 */ /* 0x000fe20000000800 */
[----:B------:R-:W-:Y:S01]  /*2720*/  @!PT LDS RZ, [RZ] ;  /* 0x00000000fffff984 */ /* 0x000fe20000000800 */
[----:B------:R-:W-:Y:S01]  /*2730*/  @!PT LDS RZ, [RZ] ;  /* 0x00000000fffff984 */ /* 0x000fe20000000800 */
[----:B------:R1:W-:Y:S06]  /*2740*/  MEMBAR.ALL.CTA ;  /* 0x0000000000007992 */ /* 0x0003ec0000008000 */
[----:B-1----:R-:W1:Y:S01]  /*2750*/  FENCE.VIEW.ASYNC.S ;  /* 0x00000000000073c6 */ /* 0x002e620000000000 */
[----:B----4-:R-:W-:-:S13]  /*2760*/  LOP3.LUT P0, RZ, R6, 0x1, RZ, 0xc0, !PT ;  /* 0x0000000106ff7812 */ /* 0x010fda000780c0ff */
[----:B-1----:R-:W-:Y:S01]  /*2770*/  VOTEU.ANY UP1, P0 ;  /* 0x0000000000ff7886 */ /* 0x002fe20000020100 */
[----:B------:R-:W-:-:S13]  /*2780*/  PLOP3.LUT P0, PT, PT, PT, UP1, 0x80, 0x8 ;  /* 0x000000000008781c */ /* 0x000fda0003f0f018 */
[----:B------:R-:W-:Y:S02]  /*2790*/  @P0 LOP3.LUT R0, R5, 0xffff, RZ, 0xc0, !PT ;  /* 0x0000ffff05000812 */ /* 0x000fe400078ec0ff */
[----:B--2---:R-:W-:Y:S02]  /*27a0*/  @P0 MOV R2, R4 ;  /* 0x0000000400020202 */ /* 0x004fe40000000f00 */
[----:B------:R-:W-:Y:S01]  /*27b0*/  @P0 R2UR UR6, R0 ;  /* 0x00000000000602ca */ /* 0x000fe200000e0000 */
[----:B------:R-:W-:Y:S01]  /*27c0*/  VIADD R0, R3, 0x140 ;  /* 0x0000014003007836 */ /* 0x000fe20000000000 */
[----:B------:R-:W-:Y:S02]  /*27d0*/  @P0 SHF.R.U32.HI R4, RZ, 0x10, R5 ;  /* 0x00000010ff040819 */ /* 0x000fe40000011605 */
[----:B------:R-:W-:Y:S02]  /*27e0*/  @P0 R2UR UR7, R2 ;  /* 0x00000000020702ca */ /* 0x000fe400000e0000 */
[----:B------:R-:W-:-:S02]  /*27f0*/  PRMT R0, RZ, 0x654, R0 ;  /* 0x00000654ff007816 */ /* 0x000fc40000000000 */
[----:B------:R-:W-:Y:S02]  /*2800*/  @P0 R2UR UR4, R4 ;  /* 0x00000000040402ca */ /* 0x000fe400000e0000 */
[----:B------:R1:W-:Y:S03]  /*2810*/  SYNCS.ARRIVE.TRANS64.RED.A1T0 RZ, [R0+URZ], RZ ;  /* 0x000000ff00ff79a7 */ /* 0x0003e600081004ff */
[----:B------:R-:W-:-:S04]  /*2820*/  @UP1 UMOV UR50, UR6 ;  /* 0x0000000600321c82 */ /* 0x000fc80008000000 */
[----:B------:R-:W-:-:S04]  /*2830*/  @UP1 UMOV UR51, UR7 ;  /* 0x0000000700331c82 */ /* 0x000fc80008000000 */
[----:B------:R-:W-:Y:S01]  /*2840*/  @UP1 UMOV UR44, UR4 ;  /* 0x00000004002c1c82 */ /* 0x000fe20008000000 */
[----:B------:R-:W-:Y:S05]  /*2850*/  BRA.U !UP0, `(.L_x_45) ;  /* 0x0000000108d47547 */ /* 0x000fea000b800000 */
[----:B------:R-:W2:Y:S01]  /*2860*/  LDCU.128 UR16, c[0x0][0xf10] ;  /* 0x0001e200ff1077ac */ /* 0x000ea20008000c00 */
[----:B------:R-:W4:Y:S01]  /*2870*/  LDCU UR11, c[0x0][0xf20] ;  /* 0x0001e400ff0b77ac */ /* 0x000f220008000800 */
[----:B------:R-:W3:Y:S01]  /*2880*/  LDCU UR24, c[0x0][0xf0c] ;  /* 0x0001e180ff1877ac */ /* 0x000ee20008000800 */
[----:B------:R-:W1:Y:S01]  /*2890*/  LDCU.64 UR8, c[0x0][0xf28] ;  /* 0x0001e500ff0877ac */ /* 0x000e620008000a00 */
[----:B------:R-:W-:Y:S02]  /*28a0*/  UISETP.NE.AND UP3, UPT, UR39, 0x1, UPT ;  /* 0x000000012700788c */ /* 0x000fe4000bf65270 */
[----:B--2---:R-:W-:Y:S02]  /*28b0*/  UIMAD.WIDE.U32 UR12, UR54, UR19, URZ ;  /* 0x00000013360c72a5 */ /* 0x004fe4000f8e00ff */
[----:B------:R-:W-:Y:S02]  /*28c0*/  UIMAD.WIDE.U32 UR6, UR55, UR16, URZ ;  /* 0x00000010370672a5 */ /* 0x000fe4000f8e00ff */
[----:B------:R-:W-:-:S02]  /*28d0*/  UISETP.NE.AND UP0, UPT, UR18, 0x1, UPT ;  /* 0x000000011200788c */ /* 0x000fc4000bf05270 */
[----:B------:R-:W-:Y:S01]  /*28e0*/  UIMAD.WIDE.U32 UR22, UR50, UR19, URZ ;  /* 0x00000013321672a5 */ /* 0x000fe2000f8e00ff */
[----:B------:R-:W-:Y:S02]  /*28f0*/  UMOV UR12, UR13 ;  /* 0x0000000d000c7c82 */ /* 0x000fe40008000000 */
[----:B------:R-:W-:Y:S01]  /*2900*/  UMOV UR6, UR7 ;  /* 0x0000000700067c82 */ /* 0x000fe20008000000 */
[----:B----4-:R-:W-:Y:S02]  /*2910*/  USHF.R.U32.HI UR12, URZ, UR11, UR12 ;  /* 0x0000000bff0c7299 */ /* 0x010fe4000801160c */
[----:B------:R-:W-:Y:S02]  /*2920*/  USHF.R.U32.HI UR7, URZ, UR17, UR6 ;  /* 0x00000011ff077299 */ /* 0x000fe40008011606 */
[----:B---3--:R-:W-:Y:S02]  /*2930*/  UISETP.NE.AND UP2, UPT, UR24, 0x1, UPT ;  /* 0x000000011800788c */ /* 0x008fe4000bf45270 */
[----:B------:R-:W-:-:S02]  /*2940*/  USEL UR6, UR54, UR12, !UP0 ;  /* 0x0000000c36067287 */ /* 0x000fc4000c000000 */
[----:B------:R-:W-:Y:S02]  /*2950*/  USEL UR7, UR55, UR7, !UP2 ;  /* 0x0000000737077287 */ /* 0x000fe4000d000000 */
[----:B-1----:R-:W-:Y:S01]  /*2960*/  UIMAD.WIDE.U32 UR12, UR6, UR8, URZ ;  /* 0x00000008060c72a5 */ /* 0x002fe2000f8e00ff */
[----:B------:R-:W-:Y:S01]  /*2970*/  UMOV UR4, UR23 ;  /* 0x0000001700047c82 */ /* 0x000fe20008000000 */
[----:B------:R-:W-:Y:S02]  /*2980*/  UIMAD.WIDE.U32 UR20, UR51, UR16, URZ ;  /* 0x00000010331472a5 */ /* 0x000fe4000f8e00ff */
[----:B------:R-:W-:-:S03]  /*2990*/  UIMAD.WIDE.U32 UR22, UR7, UR8, URZ ;  /* 0x00000008071672a5 */ /* 0x000fc6000f8e00ff */
[----:B------:R-:W-:Y:S01]  /*29a0*/  UMOV UR12, UR13 ;  /* 0x0000000d000c7c82 */ /* 0x000fe20008000000 */
[----:B------:R-:W-:Y:S02]  /*29b0*/  USHF.R.U32.HI UR4, URZ, UR11, UR4 ;  /* 0x0000000bff047299 */ /* 0x000fe40008011604 */
[----:B------:R-:W-:Y:S01]  /*29c0*/  @UP3 USHF.R.U32.HI UR6, URZ, UR9, UR12 ;  /* 0x00000009ff063299 */ /* 0x000fe2000801160c */
[----:B------:R-:W-:Y:S01]  /*29d0*/  UMOV UR20, UR21 ;  /* 0x0000001500147c82 */ /* 0x000fe20008000000 */
[----:B------:R-:W-:Y:S01]  /*29e0*/  UMOV UR22, UR23 ;  /* 0x0000001700167c82 */ /* 0x000fe20008000000 */
[----:B------:R-:W-:Y:S02]  /*29f0*/  USHF.R.U32.HI UR17, URZ, UR17, UR20 ;  /* 0x00000011ff117299 */ /* 0x000fe40008011614 */
[----:B------:R-:W-:Y:S02]  /*2a00*/  USEL UR4, UR50, UR4, !UP0 ;  /* 0x0000000432047287 */ /* 0x000fe4000c000000 */
[----:B------:R-:W-:-:S02]  /*2a10*/  @UP3 USHF.R.U32.HI UR7, URZ, UR9, UR22 ;  /* 0x00000009ff073299 */ /* 0x000fc40008011616 */
[----:B------:R-:W-:Y:S02]  /*2a20*/  UIMAD UR11, UR39, UR6, URZ ;  /* 0x00000006270b72a4 */ /* 0x000fe4000f8e02ff */
[----:B------:R-:W-:Y:S02]  /*2a30*/  USEL UR6, UR51, UR17, !UP2 ;  /* 0x0000001133067287 */ /* 0x000fe4000d000000 */
[----:B------:R-:W-:Y:S02]  /*2a40*/  UIMAD UR12, UR39, UR7, URZ ;  /* 0x00000007270c72a4 */ /* 0x000fe4000f8e02ff */
[----:B------:R-:W-:Y:S02]  /*2a50*/  UISETP.GE.AND UP0, UPT, UR4, UR11, UPT ;  /* 0x0000000b0400728c */ /* 0x000fe4000bf06270 */
[----:B------:R-:W-:Y:S02]  /*2a60*/  UIMAD.WIDE.U32 UR16, UR4, UR8, URZ ;  /* 0x00000008041072a5 */ /* 0x000fe4000f8e00ff */
[----:B------:R-:W-:-:S02]  /*2a70*/  UISETP.GE.OR UP0, UPT, UR6, UR12, UP0 ;  /* 0x0000000c0600728c */ /* 0x000fc40008706670 */
[----:B------:R-:W-:Y:S02]  /*2a80*/  UIMAD.WIDE.U32 UR12, UR6, UR8, URZ ;  /* 0x00000008060c72a5 */ /* 0x000fe4000f8e00ff */
[----:B------:R-:W-:Y:S01]  /*2a90*/  UIADD3 UR15, UPT, UPT, -UR4, URZ, URZ ;  /* 0x000000ff040f7290 */ /* 0x000fe2000fffe1ff */
[----:B------:R-:W-:Y:S01]  /*2aa0*/  UMOV UR11, UR17 ;  /* 0x00000011000b7c82 */ /* 0x000fe20008000000 */
[----:B------:R-:W-:Y:S02]  /*2ab0*/  UIADD3 UR12, UPT, UPT, -UR6, URZ, URZ ;  /* 0x000000ff060c7290 */ /* 0x000fe4000fffe1ff */
[----:B------:R-:W-:-:S03]  /*2ac0*/  USHF.R.U32.HI UR11, URZ, UR9, UR11 ;  /* 0x00000009ff0b7299 */ /* 0x000fc6000801160b */
[----:B------:R-:W-:Y:S01]  /*2ad0*/  @!UP0 UMOV UR8, UR13 ;  /* 0x0000000d00088c82 */ /* 0x000fe20008000000 */
[----:B------:R-:W-:Y:S02]  /*2ae0*/  UIMAD UR15, UR18, UR15, UR50 ;  /* 0x0000000f120f72a4 */ /* 0x000fe4000f8e0232 */
[----:B------:R-:W-:Y:S02]  /*2af0*/  USEL UR11, UR4, UR11, !UP3 ;  /* 0x0000000b040b7287 */ /* 0x000fe4000d800000 */
[----:B------:R-:W-:Y:S02]  /*2b00*/  @!UP0 USHF.R.U32.HI UR8, URZ, UR9, UR8 ;  /* 0x00000009ff088299 */ /* 0x000fe40008011608 */
[----:B------:R-:W-:Y:S02]  /*2b10*/  UIADD3 UR9, UPT, UPT, -UR11, URZ, URZ ;  /* 0x000000ff0b097290 */ /* 0x000fe4000fffe1ff */
[----:B------:R-:W-:Y:S02]  /*2b20*/  @!UP0 USEL UR8, UR6, UR8, !UP3 ;  /* 0x0000000806088287 */ /* 0x000fe4000d800000 */
[----:B------:R-:W-:-:S02]  /*2b30*/  UIMAD UR9, UR39, UR9, UR4 ;  /* 0x00000009270972a4 */ /* 0x000fc4000f8e0204 */
[----:B------:R-:W-:Y:S02]  /*2b40*/  @!UP0 UIADD3 UR11, UPT, UPT, UR11, -UR8, URZ ;  /* 0x800000080b0b8290 */ /* 0x000fe4000fffe0ff */
[----:B------:R-:W-:Y:S02]  /*2b50*/  @!UP0 UIMAD UR8, UR9, UR7, UR8 ;  /* 0x00000007090882a4 */ /* 0x000fe4000f8e0208 */
[----:B------:R-:W-:Y:S02]  /*2b60*/  @!UP0 UIMAD UR4, UR39, UR11, UR6 ;  /* 0x0000000b270482a4 */ /* 0x000fe4000f8e0206 */
[----:B------:R-:W-:Y:S02]  /*2b70*/  UIMAD UR7, UR24, UR12, UR51 ;  /* 0x0000000c180772a4 */ /* 0x000fe4000f8e0233 */
[----:B------:R-:W-:Y:S01]  /*2b80*/  UIMAD UR50, UR4, UR18, UR15 ;  /* 0x00000012043272a4 */ /* 0x000fe2000f8e020f */
[----:B------:R-:W-:Y:S02]  /*2b90*/  @!UP0 UMOV UR6, UR8 ;  /* 0x0000000800068c82 */ /* 0x000fe40008000000 */
[----:B------:R-:W-:-:S12]  /*2ba0*/  UIMAD UR51, UR6, UR24, UR7 ;  /* 0x00000018063372a4 */ /* 0x000fd8000f8e0207 */
.L_x_45:
[----:B------:R-:W2:Y:S02]  /*2bb0*/  LDCU UR4, c[0x0][0xf30] ;  /* 0x0001e600ff0477ac */ /* 0x000ea40008000800 */
[----:B--2---:R-:W-:-:S09]  /*2bc0*/  UISETP.NE.AND UP0, UPT, UR4, 0x1, UPT ;  /* 0x000000010400788c */ /* 0x004fd2000bf05270 */
[----:B------:R-:W-:Y:S05]  /*2bd0*/  BRA.U UP0, `(.L_x_46) ;  /* 0x0000000100447547 */ /* 0x000fea000b800000 */
[----:B------:R-:W2:Y:S01]  /*2be0*/  LDCU.128 UR16, c[0x0][0xf10] ;  /* 0x0001e200ff1077ac */ /* 0x000ea20008000c00 */
[----:B------:R-:W4:Y:S01]  /*2bf0*/  LDCU UR11, c[0x0][0xf0c] ;  /* 0x0001e180ff0b77ac */ /* 0x000f220008000800 */
[----:B------:R-:W1:Y:S01]  /*2c00*/  LDCU UR12, c[0x0][0xf20] ;  /* 0x0001e400ff0c77ac */ /* 0x000e620008000800 */
[----:B--2---:R-:W-:Y:S02]  /*2c10*/  UIMAD.WIDE.U32 UR8, UR51, UR16, URZ ;  /* 0x00000010330872a5 */ /* 0x004fe4000f8e00ff */
[----:B------:R-:W-:Y:S02]  /*2c20*/  UIMAD.WIDE.U32 UR6, UR50, UR19, URZ ;  /* 0x00000013320672a5 */ /* 0x000fe4000f8e00ff */
[----:B----4-:R-:W-:Y:S02]  /*2c30*/  UISETP.NE.AND UP2, UPT, UR11, 0x1, UPT ;  /* 0x000000010b00788c */ /* 0x010fe4000bf45270 */
[----:B------:R-:W-:Y:S01]  /*2c40*/  UISETP.NE.AND UP0, UPT, UR18, 0x1, UPT ;  /* 0x000000011200788c */ /* 0x000fe2000bf05270 */
[----:B------:R-:W-:-:S02]  /*2c50*/  UMOV UR8, UR9 ;  /* 0x0000000900087c82 */ /* 0x000fc40008000000 */
[----:B------:R-:W-:Y:S01]  /*2c60*/  UMOV UR4, UR7 ;  /* 0x0000000700047c82 */ /* 0x000fe20008000000 */
[----:B------:R-:W-:Y:S02]  /*2c70*/  USHF.R.U32.HI UR17, URZ, UR17, UR8 ;  /* 0x00000011ff117299 */ /* 0x000fe40008011608 */
[----:B-1----:R-:W-:Y:S02]  /*2c80*/  USHF.R.U32.HI UR4, URZ, UR12, UR4 ;  /* 0x0000000cff047299 */ /* 0x002fe40008011604 */
[----:B------:R-:W-:Y:S02]  /*2c90*/  USEL UR6, UR51, UR17, !UP2 ;  /* 0x0000001133067287 */ /* 0x000fe4000d000000 */
[----:B------:R-:W-:-:S04]  /*2ca0*/  USEL UR4, UR50, UR4, !UP0 ;  /* 0x0000000432047287 */ /* 0x000fc8000c000000 */
[----:B------:R-:W-:Y:S02]  /*2cb0*/  UIADD3 UR7, UPT, UPT, UR6, -UR4, URZ ;  /* 0x8000000406077290 */ /* 0x000fe4000fffe0ff */
[----:B------:R-:W-:Y:S02]  /*2cc0*/  UIADD3 UR4, UPT, UPT, -UR6, UR4, URZ ;  /* 0x0000000406047290 */ /* 0x000fe4000fffe1ff */
[----:B------:R-:W-:Y:S02]  /*2cd0*/  UIMAD UR50, UR7, UR18, UR50 ;  /* 0x00000012073272a4 */ /* 0x000fe4000f8e0232 */
[----:B------:R-:W-:-:S12]  /*2ce0*/  UIMAD UR51, UR4, UR11, UR51 ;  /* 0x0000000b043372a4 */ /* 0x000fd8000f8e0233 */
.L_x_46:
[----:B------:R-:W-:Y:S01]  /*2cf0*/  VIADD R11, R11, 0x1 ;  /* 0x000000010b0b7836 */ /* 0x000fe20000000000 */
[----:B------:R-:W-:Y:S01]  /*2d00*/  R2UR UR4, R82 ;  /* 0x00000000520472ca */ /* 0x000fe200000e0000 */
[----:B------:R-:W-:Y:S01]  /*2d10*/  UIADD3 UR20, UPT, UPT, UR51, UR63, URZ ;  /* 0x0000003f33147290 */ /* 0x000fe2000fffe0ff */
[----:B------:R-:W-:Y:S02]  /*2d20*/  PLOP3.LUT P2, PT, PT, PT, PT, 0x80, 0x8 ;  /* 0x000000000008781c */ /* 0x000fe40003f4f070 */
[----:B------:R-:W-:-:S04]  /*2d30*/  ISETP.NE.AND P0, PT, R11, 0x2, PT ;  /* 0x000000020b00780c */ /* 0x000fc80003f05270 */
[----:B------:R-:W-:Y:S02]  /*2d40*/  SEL R3, RZ, 0x1, P0 ;  /* 0x00000001ff037807 */ /* 0x000fe40000000000 */
[----:B------:R-:W-:Y:S02]  /*2d50*/  SEL R11, R11, RZ, P0 ;  /* 0x000000ff0b0b7207 */ /* 0x000fe40000000000 */
[----:B------:R-:W-:Y:S01]  /*2d60*/  LOP3.LUT R10, R10, R3, RZ, 0x3c, !PT ;  /* 0x000000030a0a7212 */ /* 0x000fe200078e3cff */
[----:B------:R-:W-:Y:S01]  /*2d70*/  UIADD3 UR11, UPT, UPT, UR50, UR4, URZ ;  /* 0x00000004320b7290 */ /* 0x000fe2000fffe0ff */
[----:B------:R-:W-:Y:S11]  /*2d80*/  BRA.U UP1, `(.L_x_47) ;  /* 0xffffffed01687547 */ /* 0x000ff6000b83ffff */
[----:B------:R-:W-:Y:S01]  /*2d90*/  UIADD3 UR7, UPT, UPT, UR5, 0x70, URZ ;  /* 0x0000007005077890 */ /* 0x000fe2000fffe0ff */
[----:B------:R-:W-:-:S03]  /*2da0*/  SHF.L.U32 R3, R12, 0x1f, RZ ;  /* 0x0000001f0c037819 */ /* 0x000fc600000006ff */
[----:B------:R-:W-:-:S09]  /*2db0*/  ULEA UR4, UR14, UR7, 0x3 ;  /* 0x000000070e047291 */ /* 0x000fd2000f8e18ff */
[----:B------:R-:W2:Y:S02]  /*2dc0*/  SYNCS.PHASECHK.TRANS64.TRYWAIT P0, [UR4], R3 ;  /* 0x00000003ff0075a7 */ /* 0x000ea40008001104 */
[----:B--2---:R-:W-:Y:S05]  /*2dd0*/  @!P0 BRA `(.L_x_48) ;  /* 0x0000007800208947 */ /* 0x004fea0003800000 */
.L_x_167:
[----:B------:R-:W-:-:S04]  /*2de0*/  UIADD3 UR4, UPT, UPT, UR14, 0x1, URZ ;  /* 0x000000010e047890 */ /* 0x000fc8000fffe0ff */
[----:B------:R-:W-:-:S04]  /*2df0*/  UISETP.NE.AND UP0, UPT, UR4, 0xe, UPT ;  /* 0x0000000e0400788c */ /* 0x000fc8000bf05270 */
[----:B------:R-:W-:Y:S02]  /*2e00*/  USEL UR6, URZ, 0x1, UP0 ;  /* 0x00000001ff067887 */ /* 0x000fe40008000000 */
[----:B------:R-:W-:-:S04]  /*2e10*/  USEL UR4, UR4, URZ, UP0 ;  /* 0x000000ff04047287 */ /* 0x000fc80008000000 */
[----:B------:R-:W-:Y:S01]  /*2e20*/  ULEA UR5, UR4, UR7, 0x3 ;  /* 0x0000000704057291 */ /* 0x000fe2000f8e18ff */
[----:B------:R-:W-:-:S04]  /*2e30*/  LOP3.LUT R2, R12, UR6, RZ, 0x3c, !PT ;  /* 0x000000060c027c12 */ /* 0x000fc8000f8e3cff */
[----:B-1----:R-:W-:-:S04]  /*2e40*/  SHF.L.U32 R3, R2, 0x1f, RZ ;  /* 0x0000001f02037819 */ /* 0x002fc800000006ff */
[----:B------:R-:W1:Y:S02]  /*2e50*/  SYNCS.PHASECHK.TRANS64.TRYWAIT P0, [UR5], R3 ;  /* 0x00000003ff0075a7 */ /* 0x000e640008001105 */
[----:B-1----:R-:W-:Y:S05]  /*2e60*/  @!P0 BRA `(.L_x_49) ;  /* 0x0000007800148947 */ /* 0x002fea0003800000 */
.L_x_169:
        /* <DEDUP_REMOVED lines=9> */
.L_x_171:
        /* <DEDUP_REMOVED lines=9> */
.L_x_173:
        /* <DEDUP_REMOVED lines=9> */
.L_x_175:
        /* <DEDUP_REMOVED lines=9> */
.L_x_177:
        /* <DEDUP_REMOVED lines=9> */
.L_x_179:
        /* <DEDUP_REMOVED lines=9> */
.L_x_181:
        /* <DEDUP_REMOVED lines=9> */
.L_x_183:
        /* <DEDUP_REMOVED lines=9> */
.L_x_185:
        /* <DEDUP_REMOVED lines=9> */
.L_x_187:
        /* <DEDUP_REMOVED lines=9> */
.L_x_189:
        /* <DEDUP_REMOVED lines=9> */
.L_x_191:
[----:B------:R-:W-:-:S04]  /*34a0*/  UIADD3 UR4, UPT, UPT, UR4, 0x1, URZ ;  /* 0x0000000104047890 */ /* 0x000fc8000fffe0ff */
[----:B------:R-:W-:-:S04]  /*34b0*/  UISETP.NE.AND UP0, UPT, UR4, 0xe, UPT ;  /* 0x0000000e0400788c */ /* 0x000fc8000bf05270 */
[----:B------:R-:W-:Y:S02]  /*34c0*/  USEL UR5, URZ, 0x1, UP0 ;  /* 0x00000001ff057887 */ /* 0x000fe40008000000 */
[----:B------:R-:W-:-:S04]  /*34d0*/  USEL UR4, UR4, URZ, UP0 ;  /* 0x000000ff04047287 */ /* 0x000fc80008000000 */
[----:B------:R-:W-:Y:S01]  /*34e0*/  ULEA UR4, UR4, UR7, 0x3 ;  /* 0x0000000704047291 */ /* 0x000fe2000f8e18ff */
[----:B-1----:R-:W-:-:S04]  /*34f0*/  LOP3.LUT R3, R2, UR5, RZ, 0x3c, !PT ;  /* 0x0000000502037c12 */ /* 0x002fc8000f8e3cff */
[----:B------:R-:W-:Y:S01]  /*3500*/  SHF.L.U32 R3, R3, 0x1f, RZ ;  /* 0x0000001f03037819 */ /* 0x000fe200000006ff */
[----:B------:R-:W-:-:S07]  /*3510*/  IMAD.U32 R0, RZ, RZ, UR4 ;  /* 0x00000004ff007e24 */ /* 0x000fce000f8e00ff */
.L_x_61:
[----:B-1----:R1:W2:Y:S02]  /*3520*/  SYNCS.PHASECHK.TRANS64.TRYWAIT P0, [R0+URZ], R3 ;  /* 0x00000003000075a7 */ /* 0x0022a400080011ff */
[----:B--2---:R-:W-:Y:S05]  /*3530*/  @!P0 NANOSLEEP.SYNCS 0x989680 ;  /* 0x009896800000895d */ /* 0x004fea0003900000 */
[----:B------:R-:W2:Y:S02]  /*3540*/  @!P0 SYNCS.PHASECHK.TRANS64 P0, [R0+URZ], R3 ;  /* 0x00000003000085a7 */ /* 0x000ea400080010ff */
[----:B--2---:R-:W-:Y:S05]  /*3550*/  @P0 EXIT ;  /* 0x000000000000094d */ /* 0x004fea0003800000 */
[----:B------:R-:W-:Y:S05]  /*3560*/  BRA `(.L_x_61) ;  /* 0xfffffffc00ec7947 */ /* 0x000fea000383ffff */
.L_x_23:
[----:B------:R-:W-:-:S04]  /*3570*/  UISETP.NE.AND UP0, UPT, UR53, URZ, UPT ;  /* 0x000000ff3500728c */ /* 0x000fc8000bf05270 */
[----:B------:R-:W-:-:S09]  /*3580*/  UISETP.NE.OR UP0, UPT, UR21, 0x1, UP0 ;  /* 0x000000011500788c */ /* 0x000fd20008705670 */
[----:B------:R-:W-:Y:S05]  /*3590*/  BRA.U UP0, `(.L_x_62) ;  /* 0x0000000500487547 */ /* 0x000fea000b800000 */
[----:B------:R-:W-:Y:S01]  /*35a0*/  ISETP.GE.U32.AND P2, PT, R0, 0x4, PT ;  /* 0x000000040000780c */ /* 0x000fe20003f46070 */
[----:B------:R-:W-:Y:S01]  /*35b0*/  IMAD.MOV.U32 R12, RZ, RZ, 0x1 ;  /* 0x00000001ff0c7424 */ /* 0x000fe200078e00ff */
[----:B------:R-:W-:Y:S02]  /*35c0*/  CS2R R10, SRZ ;  /* 0x00000000000a7805 */ /* 0x000fe4000001ff00 */
[----:B------:R-:W-:Y:S01]  /*35d0*/  CS2R R8, SRZ ;  /* 0x0000000000087805 */ /* 0x000fe2000001ff00 */
[----:B------:R-:W-:Y:S01]  /*35e0*/  UMOV UR6, 0x400 ;  /* 0x0000040000067882 */ /* 0x000fe20000000000 */
[----:B------:R-:W-:Y:S01]  /*35f0*/  UMOV UR5, URZ ;  /* 0x000000ff00057c82 */ /* 0x000fe20008000000 */
[----:B------:R-:W-:-:S12]  /*3600*/  ULEA UR6, UR53, UR6, 0x18 ;  /* 0x0000000635067291 */ /* 0x000fd8000f8ec0ff */
.L_x_66:
[----:B------:R-:W-:Y:S02]  /*3610*/  LEA R2, R8, UR6, 0x3 ;  /* 0x0000000608027c11 */ /* 0x000fe4000f8e18ff */
[----:B------:R-:W-:-:S03]  /*3620*/  SHF.L.U32 R5, R9, 0x1f, RZ ;  /* 0x0000001f09057819 */ /* 0x000fc600000006ff */
[----:B------:R-:W-:Y:S01]  /*3630*/  VIADD R4, R2, 0x180 ;  /* 0x0000018002047836 */ /* 0x000fe20000000000 */
[----:B------:R-:W2:Y:S02]  /*3640*/  SYNCS.PHASECHK.TRANS64.TRYWAIT P0, [R2+URZ+0x170], R5 ;  /* 0x00017005020075a7 */ /* 0x000ea400080011ff */
[----:B--2---:R-:W-:Y:S05]  /*3650*/  @!P0 BRA `(.L_x_63) ;  /* 0x0000007400388947 */ /* 0x004fea0003800000 */
.L_x_192:
[----:B------:R-:W-:Y:S01]  /*3660*/  ULEA UR4, UR5, UR6, 0x3 ;  /* 0x0000000605047291 */ /* 0x000fe2000f8e18ff */
[----:B------:R-:W-:Y:S02]  /*3670*/  PRMT R4, RZ, 0x654, R4 ;  /* 0x00000654ff047816 */ /* 0x000fe40000000004 */
[----:B--2---:R-:W-:Y:S01]  /*3680*/  SHF.L.U32 R5, R12, 0x1f, RZ ;  /* 0x0000001f0c057819 */ /* 0x004fe200000006ff */
[----:B------:R-:W-:Y:S01]  /*3690*/  UIADD3 UR7, UPT, UPT, UR4, 0x130, URZ ;  /* 0x0000013004077890 */ /* 0x000fe2000fffe0ff */
[----:B------:R2:W-:Y:S05]  /*36a0*/  SYNCS.ARRIVE.TRANS64.RED.A1T0 RZ, [R4+URZ], RZ ;  /* 0x000000ff04ff79a7 */ /* 0x0005ea00081004ff */
[----:B------:R-:W-:Y:S01]  /*36b0*/  IMAD.U32 R7, RZ, RZ, UR7 ;  /* 0x00000007ff077e24 */ /* 0x000fe2000f8e00ff */
[----:B------:R-:W3:Y:S04]  /*36c0*/  SYNCS.PHASECHK.TRANS64.TRYWAIT P0, [UR4+0x140], R5 ;  /* 0x00014005ff0075a7 */ /* 0x000ee80008001104 */
[----:B------:R-:W-:Y:S01]  /*36d0*/  PRMT R6, R0, 0x654, R7 ;  /* 0x0000065400067816 */ /* 0x000fe20000000007 */
[----:B--2---:R-:W-:Y:S01]  /*36e0*/  @!P2 IMAD.MOV.U32 R4, RZ, RZ, 0x10 ;  /* 0x00000010ff04a424 */ /* 0x004fe200078e00ff */
[----:B---3--:R-:W-:Y:S06]  /*36f0*/  @!P0 BRA `(.L_x_64) ;  /* 0x0000007400248947 */ /* 0x008fec0003800000 */
.L_x_194:
[----:B------:R-:W-:Y:S01]  /*3700*/  ULEA UR8, UR5, UR6, 0x4 ;  /* 0x0000000605087291 */ /* 0x000fe2000f8e20ff */
[----:B------:R-:W-:Y:S01]  /*3710*/  SEL R3, R6, R3, !P2 ;  /* 0x0000000306037207 */ /* 0x000fe20005000000 */
[----:B------:R-:W-:Y:S01]  /*3720*/  UIADD3 UR9, UPT, UPT, UR4, 0x130, URZ ;  /* 0x0000013004097890 */ /* 0x000fe2000fffe0ff */
[----:B--2---:R-:W-:Y:S01]  /*3730*/  LEA R2, R11, UR6, 0x3 ;  /* 0x000000060b027c11 */ /* 0x004fe2000f8e18ff */
[----:B------:R-:W-:Y:S01]  /*3740*/  UIADD3 UR8, UPT, UPT, UR8, 0x1a0, URZ ;  /* 0x000001a008087890 */ /* 0x000fe2000fffe0ff */
[----:B------:R-:W-:Y:S01]  /*3750*/  SHF.L.U32 R5, R10, 0x1f, RZ ;  /* 0x0000001f0a057819 */ /* 0x000fe200000006ff */
[----:B------:R2:W-:Y:S01]  /*3760*/  @!P2 SYNCS.ARRIVE.TRANS64.RED RZ, [R3+URZ], R4 ;  /* 0x0000000403ffa9a7 */ /* 0x0005e200080004ff */
[----:B------:R-:W-:Y:S01]  /*3770*/  UIADD3 UR4, UPT, UPT, UR5, 0x1, URZ ;  /* 0x0000000105047890 */ /* 0x000fe2000fffe0ff */
[----:B------:R-:W-:-:S03]  /*3780*/  VIADD R8, R8, 0x1 ;  /* 0x0000000108087836 */ /* 0x000fc60000000000 */
[----:B------:R-:W-:Y:S02]  /*3790*/  UISETP.NE.AND UP0, UPT, UR4, 0x2, UPT ;  /* 0x000000020400788c */ /* 0x000fe4000bf05270 */
[----:B------:R-:W-:Y:S06]  /*37a0*/  UGETNEXTWORKID.BROADCAST [UR8], [UR9] ;  /* 0x00000000080073ca */ /* 0x000fec0008000100 */
[----:B------:R-:W-:Y:S01]  /*37b0*/  USEL UR7, URZ, 0x1, UP0 ;  /* 0x00000001ff077887 */ /* 0x000fe20008000000 */
[----:B------:R-:W-:Y:S01]  /*37c0*/  ISETP.NE.AND P0, PT, R8, 0x2, PT ;  /* 0x000000020800780c */ /* 0x000fe20003f05270 */
[----:B------:R-:W-:Y:S01]  /*37d0*/  USEL UR5, UR4, URZ, UP0 ;  /* 0x000000ff04057287 */ /* 0x000fe20008000000 */
[----:B------:R-:W3:Y:S03]  /*37e0*/  SYNCS.PHASECHK.TRANS64.TRYWAIT P1, [R2+URZ+0x130], R5 ;  /* 0x00013005020075a7 */ /* 0x000ee600080211ff */
[----:B------:R-:W-:Y:S01]  /*37f0*/  LOP3.LUT R12, R12, UR7, RZ, 0x3c, !PT ;  /* 0x000000070c0c7c12 */ /* 0x000fe2000f8e3cff */
[----:B--23--:R-:W-:Y:S07]  /*3800*/  @!P1 BRA `(.L_x_65) ;  /* 0x0000007000f89947 */ /* 0x00cfee0003800000 */
.L_x_195:
[C---:B------:R-:W-:Y:S01]  /*3810*/  LEA R4, R11.reuse, UR6, 0x4 ;  /* 0x000000060b047c11 */ /* 0x040fe2000f8e20ff */
[----:B--2---:R-:W-:Y:S01]  /*3820*/  VIADD R2, R2, 0x140 ;  /* 0x0000014002027836 */ /* 0x004fe20000000000 */
[----:B------:R-:W-:Y:S01]  /*3830*/  SEL R8, R8, RZ, P0 ;  /* 0x000000ff08087207 */ /* 0x000fe20000000000 */
[----:B------:R-:W-:-:S03]  /*3840*/  VIADD R11, R11, 0x1 ;  /* 0x000000010b0b7836 */ /* 0x000fc60000000000 */
[----:B------:R-:W2:Y:S01]  /*3850*/  LDS.128 R4, [R4+0x1a0] ;  /* 0x0001a00004047984 */ /* 0x000ea20000000c00 */
[----:B------:R-:W-:Y:S02]  /*3860*/  PRMT R2, RZ, 0x654, R2 ;  /* 0x00000654ff027816 */ /* 0x000fe40000000002 */
[C---:B------:R-:W-:Y:S01]  /*3870*/  ISETP.NE.AND P1, PT, R11.reuse, 0x2, PT ;  /* 0x000000020b00780c */ /* 0x040fe20003f25270 */
[----:B------:R-:W-:Y:S01]  /*3880*/  @!PT LDS RZ, [RZ] ;  /* 0x00000000fffff984 */ /* 0x000fe20000000800 */
[----:B------:R-:W-:Y:S01]  /*3890*/  @!PT LDS RZ, [RZ] ;  /* 0x00000000fffff984 */ /* 0x000fe20000000800 */
[----:B------:R-:W-:Y:S01]  /*38a0*/  @!PT LDS RZ, [RZ] ;  /* 0x00000000fffff984 */ /* 0x000fe20000000800 */
[----:B------:R-:W-:Y:S01]  /*38b0*/  @!PT LDS RZ, [RZ] ;  /* 0x00000000fffff984 */ /* 0x000fe20000000800 */
[----:B------:R3:W-:Y:S06]  /*38c0*/  MEMBAR.ALL.CTA ;  /* 0x0000000000007992 */ /* 0x0007ec0000008000 */
[----:B---3--:R-:W3:Y:S01]  /*38d0*/  FENCE.VIEW.ASYNC.S ;  /* 0x00000000000073c6 */ /* 0x008ee20000000000 */
[----:B------:R-:W-:Y:S01]  /*38e0*/  SEL R11, R11, RZ, P1 ;  /* 0x000000ff0b0b7207 */ /* 0x000fe20000800000 */
[----:B---3--:R3:W-:Y:S01]  /*38f0*/  SYNCS.ARRIVE.TRANS64.RED.A1T0 RZ, [R2+URZ], RZ ;  /* 0x000000ff02ff79a7 */ /* 0x0087e200081004ff */
[----:B--2---:R-:W-:-:S02]  /*3900*/  LOP3.LUT P3, RZ, R6, 0x1, RZ, 0xc0, !PT ;  /* 0x0000000106ff7812 */ /* 0x004fc4000786c0ff */
[----:B------:R-:W-:-:S04]  /*3910*/  SEL R5, RZ, 0x1, P1 ;  /* 0x00000001ff057807 */ /* 0x000fc80000800000 */
[----:B------:R-:W-:Y:S02]  /*3920*/  LOP3.LUT R10, R10, R5, RZ, 0x3c, !PT ;  /* 0x000000050a0a7212 */ /* 0x000fe400078e3cff */
[----:B---3--:R-:W-:-:S04]  /*3930*/  SEL R2, RZ, 0x1, P0 ;  /* 0x00000001ff027807 */ /* 0x008fc80000000000 */
[----:B------:R-:W-:Y:S01]  /*3940*/  LOP3.LUT R9, R9, R2, RZ, 0x3c, !PT ;  /* 0x0000000209097212 */ /* 0x000fe200078e3cff */
[----:B------:R-:W-:Y:S06]  /*3950*/  @P3 BRA `(.L_x_66) ;  /* 0xfffffffc002c3947 */ /* 0x000fec000383ffff */
[----:B------:R-:W-:Y:S01]  /*3960*/  ULEA UR4, UR5, UR6, 0x3 ;  /* 0x0000000605047291 */ /* 0x000fe2000f8e18ff */
[----:B------:R-:W-:-:S08]  /*3970*/  SHF.L.U32 R3, R12, 0x1f, RZ ;  /* 0x0000001f0c037819 */ /* 0x000fd000000006ff */
[----:B------:R-:W2:Y:S02]  /*3980*/  SYNCS.PHASECHK.TRANS64 P0, [UR4+0x140], R3 ;  /* 0x00014003ff0075a7 */ /* 0x000ea40008001004 */
[----:B--2---:R-:W-:Y:S05]  /*3990*/  @P0 BRA `(.L_x_67) ;  /* 0x0000000000080947 */ /* 0x004fea0003800000 */
[----:B------:R-:W2:Y:S02]  /*39a0*/  SYNCS.PHASECHK.TRANS64.TRYWAIT P0, [UR4+0x140], R3 ;  /* 0x00014003ff0075a7 */ /* 0x000ea40008001104 */
[----:B--2---:R-:W-:Y:S05]  /*39b0*/  @!P0 BRA `(.L_x_68) ;  /* 0x0000007000a08947 */ /* 0x004fea0003800000 */
.L_x_67:
[----:B------:R-:W-:-:S04]  /*39c0*/  UIADD3 UR7, UPT, UPT, UR5, 0x1, URZ ;  /* 0x0000000105077890 */ /* 0x000fc8000fffe0ff */
[----:B------:R-:W-:-:S04]  /*39d0*/  UISETP.NE.AND UP0, UPT, UR7, 0x2, UPT ;  /* 0x000000020700788c */ /* 0x000fc8000bf05270 */
[----:B------:R-:W-:Y:S02]  /*39e0*/  USEL UR8, URZ, 0x1, UP0 ;  /* 0x00000001ff087887 */ /* 0x000fe40008000000 */
[----:B------:R-:W-:-:S04]  /*39f0*/  USEL UR7, UR7, URZ, UP0 ;  /* 0x000000ff07077287 */ /* 0x000fc80008000000 */
[----:B------:R-:W-:Y:S01]  /*3a00*/  ULEA UR7, UR7, UR6, 0x3 ;  /* 0x0000000607077291 */ /* 0x000fe2000f8e18ff */
[----:B--2---:R-:W-:-:S04]  /*3a10*/  LOP3.LUT R3, R12, UR8, RZ, 0x3c, !PT ;  /* 0x000000080c037c12 */ /* 0x004fc8000f8e3cff */
[----:B------:R-:W-:-:S04]  /*3a20*/  SHF.L.U32 R0, R3, 0x1f, RZ ;  /* 0x0000001f03007819 */ /* 0x000fc800000006ff */
[----:B------:R-:W2:Y:S02]  /*3a30*/  SYNCS.PHASECHK.TRANS64 P0, [UR7+0x140], R0 ;  /* 0x00014000ff0075a7 */ /* 0x000ea40008001007 */
[----:B-12---:R-:W-:Y:S05]  /*3a40*/  @P0 EXIT ;  /* 0x000000000000094d */ /* 0x006fea0003800000 */
[----:B------:R-:W-:Y:S02]  /*3a50*/  SHF.L.U32 R3, R3, 0x1f, RZ ;  /* 0x0000001f03037819 */ /* 0x000fe400000006ff */
[----:B------:R-:W-:-:S07]  /*3a60*/  MOV R0, UR7 ;  /* 0x0000000700007c02 */ /* 0x000fce0008000f00 */
.L_x_69:
[----:B-1----:R1:W2:Y:S02]  /*3a70*/  SYNCS.PHASECHK.TRANS64.TRYWAIT P0, [R0+URZ+0x140], R3 ;  /* 0x00014003000075a7 */ /* 0x0022a400080011ff */
[----:B--2---:R-:W-:Y:S05]  /*3a80*/  @!P0 NANOSLEEP.SYNCS 0x989680 ;  /* 0x009896800000895d */ /* 0x004fea0003900000 */
[----:B------:R-:W2:Y:S02]  /*3a90*/  @!P0 SYNCS.PHASECHK.TRANS64 P0, [R0+URZ+0x140], R3 ;  /* 0x00014003000085a7 */ /* 0x000ea400080010ff */
[----:B--2---:R-:W-:Y:S05]  /*3aa0*/  @P0 EXIT ;  /* 0x000000000000094d */ /* 0x004fea0003800000 */
[----:B------:R-:W-:Y:S05]  /*3ab0*/  BRA `(.L_x_69) ;  /* 0xfffffffc00ec7947 */ /* 0x000fea000383ffff */
.L_x_62:
[----:B------:R-:W-:Y:S05]  /*3ac0*/  BRA.U UP5, `(.L_x_70) ;  /* 0x0000001105d47547 */ /* 0x000fea000b800000 */
[----:B------:R-:W-:Y:S01]  /*3ad0*/  UMOV UR4, 0x40 ;  /* 0x0000004000047882 */ /* 0x000fe20000000000 */
[----:B------:R-:W-:Y:S01]  /*3ae0*/  NOP ;  /* 0x0000000000007918 */ /* 0x000fe20000000000 */
[----:B------:R-:W-:Y:S01]  /*3af0*/  ULEA UR5, UR53, UR4, 0x18 ;  /* 0x0000000435057291 */ /* 0x000fe2000f8ec0ff */
[----:B------:R-:W-:Y:S02]  /*3b00*/  UMOV UR6, 0x400 ;  /* 0x0000040000067882 */ /* 0x000fe40000000000 */
[----:B------:R-:W-:-:S06]  /*3b10*/  ULEA UR6, UR53, UR6, 0x18 ;  /* 0x0000000635067291 */ /* 0x000fcc000f8ec0ff */
[----:B------:R-:W2:Y:S02]  /*3b20*/  LDS.U8 R0, [UR5+0x1c] ;  /* 0x00001c05ff007984 */ /* 0x000ea40008000000 */
[----:B--2---:R-:W-:-:S13]  /*3b30*/  ISETP.NE.AND P0, PT, R0, RZ, PT ;  /* 0x000000ff0000720c */ /* 0x004fda0003f05270 */
[----:B------:R-:W-:Y:S05]  /*3b40*/  @P0 BRA `(.L_x_71) ;  /* 0x0000000400080947 */ /* 0x000fea0003800000 */
[----:B------:R-:W-:Y:S02]  /*3b50*/  UISETP.NE.U32.AND UP1, UPT, UR46, 0x1, UPT ;  /* 0x000000012e00788c */ /* 0x000fe4000bf25070 */
[----:B------:R-:W-:-:S07]  /*3b60*/  UIADD3 UR7, UPT, UPT, UR5, 0x8, URZ ;  /* 0x0000000805077890 */ /* 0x000fce000fffe0ff */
[----:B------:R-:W-:Y:S05]  /*3b70*/  BRA.U !UP1, `(.L_x_72) ;  /* 0x00000001099c7547 */ /* 0x000fea000b800000 */
[----:B------:R-:W-:Y:S01]  /*3b80*/  ELECT P0, URZ, PT ;  /* 0x0000000000ff782f */ /* 0x000fe20003800000 */
[----:B------:R-:W-:-:S12]  /*3b90*/  BSSY B0, `(.L_x_72) ;  /* 0x0000025000007945 */ /* 0x000fd80003800000 */
[----:B------:R-:W-:Y:S05]  /*3ba0*/  @!P0 BRA `(.L_x_73) ;  /* 0x00000000008c8947 */ /* 0x000fea0003800000 */
[----:B------:R-:W-:-:S05]  /*3bb0*/  UMOV UR4, 0x10 ;  /* 0x0000001000047882 */ /* 0x000fca0000000000 */
[----:B------:R-:W-:Y:S04]  /*3bc0*/  DEPBAR.LE SB2, 0x36 ;  /* 0x0000ad800000791a */ /* 0x000fe80000000000 */
[----:B------:R-:W2:Y:S02]  /*3bd0*/  UTCATOMSWS.2CTA.FIND_AND_SET.ALIGN UP0, UR4, UR4 ;  /* 0x00000004000475e3 */ /* 0x000ea40008200800 */
[----:B--2---:R-:W-:Y:S01]  /*3be0*/  MOV R11, UR4 ;  /* 0x00000004000b7c02 */ /* 0x004fe20008000f00 */
[----:B------:R-:W-:Y:S06]  /*3bf0*/  BRA.U UP0, `(.L_x_74) ;  /* 0x0000000100187547 */ /* 0x000fec000b800000 */
.L_x_75:
[----:B------:R-:W-:Y:S05]  /*3c00*/  NANOSLEEP 0x64 ;  /* 0x000000640000795d */ /* 0x000fea0003800000 */
[----:B------:R-:W-:-:S05]  /*3c10*/  UMOV UR4, 0x10 ;  /* 0x0000001000047882 */ /* 0x000fca0000000000 */
[----:B------:R-:W-:Y:S04]  /*3c20*/  DEPBAR.LE SB2, 0x36 ;  /* 0x0000ad800000791a */ /* 0x000fe80000000000 */
[----:B------:R-:W2:Y:S02]  /*3c30*/  UTCATOMSWS.2CTA.FIND_AND_SET.ALIGN UP0, UR4, UR4 ;  /* 0x00000004000475e3 */ /* 0x000ea40008200800 */
[----:B--2---:R-:W-:Y:S01]  /*3c40*/  MOV R11, UR4 ;  /* 0x00000004000b7c02 */ /* 0x004fe20008000f00 */
[----:B------:R-:W-:Y:S05]  /*3c50*/  BRA.U !UP0, `(.L_x_75) ;  /* 0xfffffffd08e87547 */ /* 0x000fea000b83ffff */
.L_x_74:
[----:B------:R-:W2:Y:S01]  /*3c60*/  LDS R7, [UR5+0x10] ;  /* 0x00001005ff077984 */ /* 0x000ea20008000800 */
[----:B------:R-:W-:Y:S01]  /*3c70*/  IMAD.U32 R5, RZ, RZ, UR6 ;  /* 0x00000006ff057e24 */ /* 0x000fe2000f8e00ff */
[----:B------:R-:W-:-:S03]  /*3c80*/  MOV R4, UR48 ;  /* 0x0000003000047c02 */ /* 0x000fc60008000f00 */
[----:B------:R-:W-:Y:S01]  /*3c90*/  VIADD R5, R5, 0x1c0 ;  /* 0x000001c005057836 */ /* 0x000fe20000000000 */
[----:B--2---:R-:W-:-:S04]  /*3ca0*/  SHF.L.U32 R7, R7, 0x1f, RZ ;  /* 0x0000001f07077819 */ /* 0x004fc800000006ff */
[----:B------:R-:W2:Y:S02]  /*3cb0*/  SYNCS.PHASECHK.TRANS64.TRYWAIT P0, [UR5+0x8], R7 ;  /* 0x00000807ff0075a7 */ /* 0x000ea40008001105 */
[----:B--2---:R-:W-:Y:S05]  /*3cc0*/  @P0 BRA `(.L_x_76) ;  /* 0x0000000000080947 */ /* 0x004fea0003800000 */
[----:B------:R-:W2:Y:S02]  /*3cd0*/  SYNCS.PHASECHK.TRANS64.TRYWAIT P0, [UR5+0x8], R7 ;  /* 0x00000807ff0075a7 */ /* 0x000ea40008001105 */
[----:B--2---:R-:W-:Y:S05]  /*3ce0*/  @!P0 BRA `(.L_x_77) ;  /* 0x0000006c00ec8947 */ /* 0x004fea0003800000 */
.L_x_76:
[----:B--2---:R-:W-:Y:S01]  /*3cf0*/  HFMA2 R0, -RZ, RZ, 0, 5.9604644775390625e-08 ;  /* 0x00000001ff007431 */ /* 0x004fe200000001ff */
[----:B------:R-:W-:Y:S01]  /*3d00*/  UPRMT UR4, UR48, 0x654, UR7 ;  /* 0x0000065430047896 */ /* 0x000fe20008000007 */
[----:B------:R-:W-:Y:S01]  /*3d10*/  IMAD.MOV.U32 R8, RZ, RZ, 0xffff ;  /* 0x0000ffffff087424 */ /* 0x000fe200078e00ff */
[----:B------:R-:W-:Y:S01]  /*3d20*/  PRMT R4, R4, 0x654, R5 ;  /* 0x0000065404047816 */ /* 0x000fe20000000005 */
[----:B------:R-:W-:Y:S02]  /*3d30*/  IMAD.MOV.U32 R6, RZ, RZ, 0x4 ;  /* 0x00000004ff067424 */ /* 0x000fe400078e00ff */
[----:B------:R-:W-:Y:S01]  /*3d40*/  IMAD.SHL.U32 R9, R11, 0x20, RZ ;  /* 0x000000200b097824 */ /* 0x000fe200078e00ff */
[----:B------:R-:W-:Y:S02]  /*3d50*/  MOV R5, UR4 ;  /* 0x0000000400057c02 */ /* 0x000fe40008000f00 */
[-C--:B------:R-:W-:Y:S01]  /*3d60*/  SHF.L.U32 R8, R8, R11.reuse, RZ ;  /* 0x0000000b08087219 */ /* 0x080fe200000006ff */
[----:B------:R2:W-:Y:S01]  /*3d70*/  SYNCS.ARRIVE.TRANS64.RED RZ, [UR4], R6 ;  /* 0x00000006ffff79a7 */ /* 0x0005e20008000404 */
[----:B------:R-:W-:Y:S01]  /*3d80*/  SHF.L.U32 R7, R0, R11, RZ ;  /* 0x0000000b00077219 */ /* 0x000fe200000006ff */
[----:B------:R2:W-:Y:S04]  /*3d90*/  STS [UR6+0x1c0], R9 ;  /* 0x0001c009ff007988 */ /* 0x0005e80008000806 */
[----:B------:R2:W-:Y:S04]  /*3da0*/  STAS [R4.64], R11 ;  /* 0x0000000b04007dbd */ /* 0x0005e8000c0008ff */
[----:B------:R2:W-:Y:S04]  /*3db0*/  ATOMS.OR RZ, [UR5+0x14], R8 ;  /* 0x00001408ffff798c */ /* 0x0005e8000b000005 */
[----:B------:R2:W-:Y:S04]  /*3dc0*/  ATOMS.OR RZ, [UR5+0x18], R7 ;  /* 0x00001807ffff798c */ /* 0x0005e8000b000005 */
[----:B------:R2:W-:Y:S02]  /*3dd0*/  ATOMS.XOR RZ, [UR5+0x10], R0 ;  /* 0x00001000ffff798c */ /* 0x0005e4000b800005 */
.L_x_73:
[----:B-1----:R-:W-:Y:S05]  /*3de0*/  BSYNC B0 ;  /* 0x0000000000007941 */ /* 0x002fea0003800000 */
.L_x_72:
[----:B------:R-:W-:Y:S05]  /*3df0*/  BRA.U UP1, `(.L_x_78) ;  /* 0x00000001016c7547 */ /* 0x000fea000b800000 */
[----:B------:R-:W-:-:S03]  /*3e00*/  UMOV UR4, 0xffffffff ;  /* 0xffffffff00047882 */ /* 0x000fc60000000000 */
[----:B------:R-:W-:Y:S05]  /*3e10*/  BRA.DIV UR4, `(.L_x_79) ;  /* 0x0000006e04b87947 */ /* 0x000fea000b800000 */
[----:B------:R-:W-:-:S13]  /*3e20*/  ELECT P0, URZ, PT ;  /* 0x0000000000ff782f */ /* 0x000fda0003800000 */
.L_x_199:
[----:B------:R-:W-:Y:S05]  /*3e30*/  @!P0 BRA `(.L_x_78) ;  /* 0x00000000005c8947 */ /* 0x000fea0003800000 */
[----:B--2---:R-:W2:Y:S02]  /*3e40*/  LDS R5, [UR5+0x10] ;  /* 0x00001005ff057984 */ /* 0x004ea40008000800 */
[----:B--2---:R-:W-:-:S04]  /*3e50*/  SHF.L.U32 R5, R5, 0x1f, RZ ;  /* 0x0000001f05057819 */ /* 0x004fc800000006ff */
[----:B------:R-:W2:Y:S02]  /*3e60*/  SYNCS.PHASECHK.TRANS64.TRYWAIT P0, [UR5+0x8], R5 ;  /* 0x00000805ff0075a7 */ /* 0x000ea40008001105 */
[----:B--2---:R-:W-:Y:S05]  /*3e70*/  @P0 BRA `(.L_x_80) ;  /* 0x0000000000080947 */ /* 0x004fea0003800000 */
[----:B------:R-:W2:Y:S02]  /*3e80*/  SYNCS.PHASECHK.TRANS64.TRYWAIT P0, [UR5+0x8], R5 ;  /* 0x00000805ff0075a7 */ /* 0x000ea40008001105 */
[----:B--2---:R-:W-:Y:S05]  /*3e90*/  @!P0 BRA `(.L_x_81) ;  /* 0x0000006c00bc8947 */ /* 0x004fea0003800000 */
.L_x_80:
[----:B------:R-:W3:Y:S01]  /*3ea0*/  LDS R7, [UR6+0x1c0] ;  /* 0x0001c006ff077984 */ /* 0x000ee20008000800 */
[----:B--2---:R-:W-:Y:S02]  /*3eb0*/  HFMA2 R0, -RZ, RZ, 0, 5.9604644775390625e-08 ;  /* 0x00000001ff007431 */ /* 0x004fe400000001ff */
[----:B------:R-:W-:Y:S01]  /*3ec0*/  IMAD.MOV.U32 R4, RZ, RZ, 0xffff ;  /* 0x0000ffffff047424 */ /* 0x000fe200078e00ff */
[----:B------:R-:W-:Y:S01]  /*3ed0*/  UPRMT UR4, UR48, 0x654, UR7 ;  /* 0x0000065430047896 */ /* 0x000fe20008000007 */
[----:B---3--:R-:W-:-:S03]  /*3ee0*/  IMAD.SHL.U32 R5, R7, 0x20, RZ ;  /* 0x0000002007057824 */ /* 0x008fc600078e00ff */
[-C--:B------:R-:W-:Y:S02]  /*3ef0*/  SHF.L.U32 R4, R4, R7.reuse, RZ ;  /* 0x0000000704047219 */ /* 0x080fe400000006ff */
[----:B------:R-:W-:Y:S01]  /*3f00*/  SHF.L.U32 R7, R0, R7, RZ ;  /* 0x0000000700077219 */ /* 0x000fe200000006ff */
[----:B------:R3:W-:Y:S04]  /*3f10*/  STS [UR6+0x1c0], R5 ;  /* 0x0001c005ff007988 */ /* 0x0007e80008000806 */
[----:B------:R3:W-:Y:S04]  /*3f20*/  ATOMS.OR RZ, [UR5+0x14], R4 ;  /* 0x00001404ffff798c */ /* 0x0007e8000b000005 */
[----:B------:R3:W-:Y:S01]  /*3f30*/  ATOMS.OR RZ, [UR5+0x18], R7 ;  /* 0x00001807ffff798c */ /* 0x0007e2000b000005 */
[----:B------:R-:W-:Y:S03]  /*3f40*/  SYNCS.ARRIVE.TRANS64.RED.A1T0 RZ, [UR4], RZ ;  /* 0x000000ffffff79a7 */ /* 0x000fe60008100404 */
[----:B------:R3:W-:Y:S01]  /*3f50*/  ATOMS.XOR RZ, [UR5+0x10], R0 ;  /* 0x00001000ffff798c */ /* 0x0007e2000b800005 */
[----:B------:R-:W-:Y:S05]  /*3f60*/  BRA `(.L_x_78) ;  /* 0x0000000000107947 */ /* 0x000fea0003800000 */
.L_x_71:
[----:B------:R-:W-:Y:S02]  /*3f70*/  MOV R0, 0xffffffff ;  /* 0xffffffff00007802 */ /* 0x000fe40000000f00 */
[----:B------:R-:W-:-:S03]  /*3f80*/  MOV R4, 0x3fb0 ;  /* 0x00003fb000047802 */ /* 0x000fc60000000f00 */
[----:B------:R2:W-:Y:S04]  /*3f90*/  STS [UR6+0x1c0], R0 ;  /* 0x0001c000ff007988 */ /* 0x0005e80008000806 */
[----:B-12--5:R-:W-:Y:S05]  /*3fa0*/  CALL.REL.NOINC `($__internal_1_$__cuda_sm10x_tcgen05_guardrail_trap_phase_invalid_during_alloc) ;  /* 0x0000007400607944 */ /* 0x026fea0003c00000 */
.L_x_78:
[----:B------:R-:W-:Y:S05]  /*3fb0*/  WARPSYNC.ALL ;  /* 0x0000000000007948 */ /* 0x000fea0003800000 */
[----:B------:R-:W4:Y:S01]  /*3fc0*/  S2UR UR4, SR_CgaCtaId ;  /* 0x00000000000479c3 */ /* 0x000f220000008800 */
[----:B------:R-:W-:Y:S01]  /*3fd0*/  UMOV UR22, 0x400 ;  /* 0x0000040000167882 */ /* 0x000fe20000000000 */
[----:B------:R-:W-:-:S06]  /*3fe0*/  NOP ;  /* 0x0000000000007918 */ /* 0x000fcc0000000000 */
[----:B------:R-:W-:Y:S06]  /*3ff0*/  BAR.ARV 0x6, 0xa0 ;  /* 0x0182800000007b1d */ /* 0x000fec0000002000 */
[----:B------:R-:W1:Y:S01]  /*4000*/  LDCU UR11, c[0x0][0x38c] ;  /* 0x00007180ff0b77ac */ /* 0x000e620008000800 */
[----:B------:R-:W-:Y:S01]  /*4010*/  LOP3.LUT R3, R3, 0xffff, RZ, 0xc0, !PT ;  /* 0x0000ffff03037812 */ /* 0x000fe200078ec0ff */
[----:B--2---:R-:W-:Y:S01]  /*4020*/  IMAD.MOV.U32 R9, RZ, RZ, 0x1 ;  /* 0x00000001ff097424 */ /* 0x004fe200078e00ff */
[----:B------:R-:W-:Y:S01]  /*4030*/  LOP3.LUT R2, R2, 0xffff, RZ, 0xc0, !PT ;  /* 0x0000ffff02027812 */ /* 0x000fe200078ec0ff */
[----:B------:R-:W-:Y:S01]  /*4040*/  IMAD.MOV.U32 R8, RZ, RZ, RZ ;  /* 0x000000ffff087224 */ /* 0x000fe200078e00ff */
[----:B------:R-:W-:Y:S01]  /*4050*/  R2UR UR34, R3 ;  /* 0x00000000032272ca */ /* 0x000fe200000e0000 */
[----:B------:R-:W-:Y:S01]  /*4060*/  UMOV UR39, URZ ;  /* 0x000000ff00277c82 */ /* 0x000fe20008000000 */
[----:B------:R-:W-:-:S02]  /*4070*/  R2UR UR42, R2 ;  /* 0x00000000022a72ca */ /* 0x000fc400000e0000 */
[----:B------:R-:W-:Y:S01]  /*4080*/  CS2R R2, SRZ ;  /* 0x0000000000027805 */ /* 0x000fe2000001ff00 */
[----:B------:R-:W-:Y:S02]  /*4090*/  UISETP.NE.AND UP2, UPT, UR46, URZ, UPT ;  /* 0x000000ff2e00728c */ /* 0x000fe4000bf45270 */
[----:B----4-:R-:W-:Y:S01]  /*40a0*/  ULEA UR22, UR4, UR22, 0x18 ;  /* 0x0000001604167291 */ /* 0x010fe2000f8ec0ff */
[----:B------:R-:W-:Y:S01]  /*40b0*/  UMOV UR19, URZ ;  /* 0x000000ff00137c82 */ /* 0x000fe20008000000 */
[----:B------:R-:W-:Y:S02]  /*40c0*/  UMOV UR18, URZ ;  /* 0x000000ff00127c82 */ /* 0x000fe40008000000 */
[----:B------:R-:W-:Y:S02]  /*40d0*/  UIADD3 UR6, UPT, UPT, UR22, 0x8400, URZ ;  /* 0x0000840016067890 */ /* 0x000fe4000fffe0ff */
[----:B------:R-:W-:Y:S02]  /*40e0*/  UIADD3 UR5, UPT, UPT, UR22, 0x24400, URZ ;  /* 0x0002440016057890 */ /* 0x000fe4000fffe0ff */
[----:B-1----:R-:W-:Y:S01]  /*40f0*/  UIADD3 UR11, UPT, UPT, UR11, 0x7f, URZ ;  /* 0x0000007f0b0b7890 */ /* 0x002fe2000fffe0ff */
[----:B---3--:R-:W1:Y:S01]  /*4100*/  LDS R0, [UR22+0x1c0] ;  /* 0x0001c016ff007984 */ /* 0x008e620008000800 */
[----:B------:R-:W-:-:S02]  /*4110*/  UIADD3 UR4, UPT, UPT, UR22, 0x32400, URZ ;  /* 0x0003240016047890 */ /* 0x000fc4000fffe0ff */
[----:B------:R-:W-:Y:S02]  /*4120*/  UIADD3 UR7, UPT, UPT, UR22, 0x34000, URZ ;  /* 0x0003400016077890 */ /* 0x000fe4000fffe0ff */
[----:B------:R-:W-:Y:S02]  /*4130*/  USHF.R.U32.HI UR10, URZ, 0x4, UR6 ;  /* 0x00000004ff0a7899 */ /* 0x000fe40008011606 */
[----:B------:R-:W-:Y:S02]  /*4140*/  USHF.R.U32.HI UR8, URZ, 0x4, UR5 ;  /* 0x00000004ff087899 */ /* 0x000fe40008011605 */
[----:B------:R-:W-:Y:S02]  /*4150*/  USHF.R.S32.HI UR9, URZ, 0x1f, UR11 ;  /* 0x0000001fff097899 */ /* 0x000fe4000801140b */
[----:B------:R-:W-:Y:S02]  /*4160*/  USHF.R.U32.HI UR6, URZ, 0x4, UR4 ;  /* 0x00000004ff067899 */ /* 0x000fe40008011604 */
[----:B------:R-:W-:-:S02]  /*4170*/  USHF.R.U32.HI UR5, URZ, 0x4, UR7 ;  /* 0x00000004ff057899 */ /* 0x000fc40008011607 */
[----:B------:R-:W-:Y:S02]  /*4180*/  ULEA.HI UR4, UR9, UR11, URZ, 0x7 ;  /* 0x0000000b09047291 */ /* 0x000fe4000f8f38ff */
[----:B------:R-:W-:Y:S02]  /*4190*/  ULOP3.LUT UR6, UR6, 0x3fff, URZ, 0xc0, !UPT ;  /* 0x00003fff06067892 */ /* 0x000fe4000f8ec0ff */
[----:B------:R-:W-:Y:S02]  /*41a0*/  ULOP3.LUT UR5, UR5, 0x3fff, URZ, 0xc0, !UPT ;  /* 0x00003fff05057892 */ /* 0x000fe4000f8ec0ff */
[----:B------:R-:W-:Y:S02]  /*41b0*/  USHF.R.S32.HI UR41, URZ, 0x7, UR4 ;  /* 0x00000007ff297899 */ /* 0x000fe40008011404 */
[----:B------:R-:W-:Y:S02]  /*41c0*/  ULOP3.LUT UR37, UR6, 0x10000, URZ, 0xfc, !UPT ;  /* 0x0001000006257892 */ /* 0x000fe4000f8efcff */
[----:B------:R-:W-:-:S02]  /*41d0*/  ULOP3.LUT UR38, UR5, 0x10000, URZ, 0xfc, !UPT ;  /* 0x0001000005267892 */ /* 0x000fc4000f8efcff */
[----:B------:R-:W-:Y:S02]  /*41e0*/  ULOP3.LUT UR10, UR10, 0x3fff, URZ, 0xc0, !UPT ;  /* 0x00003fff0a0a7892 */ /* 0x000fe4000f8ec0ff */
[----:B------:R-:W-:Y:S02]  /*41f0*/  ULOP3.LUT UR8, UR8, 0x3fff, URZ, 0xc0, !UPT ;  /* 0x00003fff08087892 */ /* 0x000fe4000f8ec0ff */
[----:B------:R-:W-:Y:S02]  /*4200*/  UISETP.LT.AND UP0, UPT, UR41, 0x1, UPT ;  /* 0x000000012900788c */ /* 0x000fe4000bf01270 */
[----:B------:R-:W-:Y:S02]  /*4210*/  ULOP3.LUT UR35, UR10, 0x10000, URZ, 0xfc, !UPT ;  /* 0x000100000a237892 */ /* 0x000fe4000f8efcff */
[----:B------:R-:W-:Y:S02]  /*4220*/  ULOP3.LUT UR36, UR8, 0x10000, URZ, 0xfc, !UPT ;  /* 0x0001000008247892 */ /* 0x000fe4000f8efcff */
[----:B------:R-:W-:Y:S01]  /*4230*/  USEL UR43, UR41, 0x1, !UP0 ;  /* 0x00000001292b7887 */ /* 0x000fe2000c000000 */
[----:B------:R-:W-:Y:S01]  /*4240*/  UMOV UR28, URZ ;  /* 0x000000ff001c7c82 */ /* 0x000fe20008000000 */
[----:B-1----:R-:W-:Y:S01]  /*4250*/  R2UR UR23, R0 ;  /* 0x00000000001772ca */ /* 0x002fe200000e0000 */
[----:B------:R-:W-:-:S12]  /*4260*/  UMOV UR26, URZ ;  /* 0x000000ff001a7c82 */ /* 0x000fd80008000000 */
[----:B------:R-:W-:Y:S02]  /*4270*/  UIADD3 UR32, UPT, UPT, UR23, 0x100, URZ ;  /* 0x0000010017207890 */ /* 0x000fe4000fffe0ff */
[----:B------:R-:W-:Y:S02]  /*4280*/  UIADD3 UR33, UPT, UPT, UR23, 0x104, URZ ;  /* 0x0000010417217890 */ /* 0x000fe4000fffe0ff */
[----:B------:R-:W-:Y:S02]  /*4290*/  UIADD3 UR30, UPT, UPT, UR23, -0x7fffff00, URZ ;  /* 0x80000100171e7890 */ /* 0x000fe4000fffe0ff */
[----:B------:R-:W-:Y:S02]  /*42a0*/  UIADD3 UR31, UPT, UPT, UR23, -0x7ffffefc, URZ ;  /* 0x80000104171f7890 */ /* 0x000fe4000fffe0ff */
[----:B------:R-:W-:Y:S02]  /*42b0*/  USHF.R.U32.HI UR7, URZ, 0x11, UR32 ;  /* 0x00000011ff077899 */ /* 0x000fe40008011620 */
[----:B------:R-:W-:-:S02]  /*42c0*/  USHF.R.U32.HI UR6, URZ, 0x1a, UR33 ;  /* 0x0000001aff067899 */ /* 0x000fc40008011621 */
[----:B------:R-:W-:Y:S02]  /*42d0*/  USHF.R.U32.HI UR5, URZ, 0x11, UR30 ;  /* 0x00000011ff057899 */ /* 0x000fe4000801161e */
[----:B------:R-:W-:Y:S02]  /*42e0*/  USHF.R.U32.HI UR4, URZ, 0x1a, UR31 ;  /* 0x0000001aff047899 */ /* 0x000fe4000801161f */
[----:B------:R-:W-:Y:S02]  /*42f0*/  ULOP3.LUT UR7, UR7, 0x6000, URZ, 0xc0, !UPT ;  /* 0x0000600007077892 */ /* 0x000fe4000f8ec0ff */
[----:B------:R-:W-:Y:S02]  /*4300*/  ULOP3.LUT UR6, UR6, 0x30, URZ, 0xc0, !UPT ;  /* 0x0000003006067892 */ /* 0x000fe4000f8ec0ff */
[----:B------:R-:W-:Y:S02]  /*4310*/  ULOP3.LUT UR5, UR5, 0x6000, URZ, 0xc0, !UPT ;  /* 0x0000600005057892 */ /* 0x000fe4000f8ec0ff */
[----:B------:R-:W-:-:S02]  /*4320*/  ULOP3.LUT UR4, UR4, 0x30, URZ, 0xc0, !UPT ;  /* 0x0000003004047892 */ /* 0x000fc4000f8ec0ff */
[----:B------:R-:W-:Y:S02]  /*4330*/  ULOP3.LUT UR7, UR7, 0x10a0, URZ, 0xfc, !UPT ;  /* 0x000010a007077892 */ /* 0x000fe4000f8efcff */
[----:B------:R-:W-:Y:S02]  /*4340*/  ULOP3.LUT UR6, UR6, 0x480, URZ, 0xfc, !UPT ;  /* 0x0000048006067892 */ /* 0x000fe4000f8efcff */
[----:B------:R-:W-:Y:S02]  /*4350*/  ULOP3.LUT UR5, UR5, 0x10a0, URZ, 0xfc, !UPT ;  /* 0x000010a005057892 */ /* 0x000fe4000f8efcff */
[----:B------:R-:W-:Y:S02]  /*4360*/  ULOP3.LUT UR4, UR4, 0x480, URZ, 0xfc, !UPT ;  /* 0x0000048004047892 */ /* 0x000fe4000f8efcff */
[----:B------:R-:W-:Y:S02]  /*4370*/  UPRMT UR29, UR6, 0x5410, UR7 ;  /* 0x00005410061d7896 */ /* 0x000fe40008000007 */
[----:B------:R-:W-:-:S12]  /*4380*/  UPRMT UR27, UR4, 0x5410, UR5 ;  /* 0x00005410041b7896 */ /* 0x000fd80008000005 */
.L_x_89:
[C---:B------:R-:W-:Y:S02]  /*4390*/  LEA R0, R8.reuse, UR22, 0x3 ;  /* 0x0000001608007c11 */ /* 0x040fe4000f8e18ff */
[----:B------:R-:W-:Y:S02]  /*43a0*/  SHF.L.U32 R5, R3, 0x1f, RZ ;  /* 0x0000001f03057819 */ /* 0x000fe400000006ff */
[----:B------:R-:W-:Y:S02]  /*43b0*/  LEA R4, R8, UR22, 0x4 ;  /* 0x0000001608047c11 */ /* 0x000fe4000f8e20ff */
[----:B------:R-:W1:Y:S02]  /*43c0*/  SYNCS.PHASECHK.TRANS64.TRYWAIT P0, [R0+URZ+0x130], R5 ;  /* 0x00013005000075a7 */ /* 0x000e6400080011ff */
[----:B-1-3--:R-:W-:Y:S05]  /*43d0*/  @!P0 BRA `(.L_x_82) ;  /* 0x0000006800848947 */ /* 0x00afea0003800000 */
.L_x_200:
[----:B-1----:R-:W1:Y:S01]  /*43e0*/  LDS.128 R4, [R4+0x1a0] ;  /* 0x0001a00004047984 */ /* 0x002e620000000c00 */
[----:B------:R-:W-:Y:S02]  /*43f0*/  VIADD R0, R0, 0x140 ;  /* 0x0000014000007836 */ /* 0x000fe40000000000 */
[----:B------:R-:W-:Y:S01]  /*4400*/  VIADD R8, R8, 0x1 ;  /* 0x0000000108087836 */ /* 0x000fe20000000000 */
[----:B------:R-:W-:Y:S01]  /*4410*/  @!PT LDS RZ, [RZ] ;  /* 0x00000000fffff984 */ /* 0x000fe20000000800 */
[----:B------:R-:W-:Y:S01]  /*4420*/  @!PT LDS RZ, [RZ] ;  /* 0x00000000fffff984 */ /* 0x000fe20000000800 */
[----:B------:R-:W-:Y:S01]  /*4430*/  @!PT LDS RZ, [RZ] ;  /* 0x00000000fffff984 */ /* 0x000fe20000000800 */
[----:B------:R-:W-:Y:S01]  /*4440*/  @!PT LDS RZ, [RZ] ;  /* 0x00000000fffff984 */ /* 0x000fe20000000800 */
[----:B------:R2:W-:Y:S06]  /*4450*/  MEMBAR.ALL.CTA ;  /* 0x0000000000007992 */ /* 0x0005ec0000008000 */
[----:B--2---:R-:W2:Y:S01]  /*4460*/  FENCE.VIEW.ASYNC.S ;  /* 0x00000000000073c6 */ /* 0x004ea20000000000 */
[----:B------:R-:W-:-:S04]  /*4470*/  PRMT R0, RZ, 0x654, R0 ;  /* 0x00000654ff007816 */ /* 0x000fc80000000000 */
[----:B--2---:R2:W-:Y:S01]  /*4480*/  SYNCS.ARRIVE.TRANS64.RED.A1T0 RZ, [R0+URZ], RZ ;  /* 0x000000ff00ff79a7 */ /* 0x0045e200081004ff */
[----:B-1----:R-:W-:Y:S01]  /*4490*/  LOP3.LUT P1, RZ, R6, 0x1, RZ, 0xc0, !PT ;  /* 0x0000000106ff7812 */ /* 0x002fe2000782c0ff */
[----:B--2---:R-:W-:-:S12]  /*44a0*/  BRA.U UP2, `(.L_x_83) ;  /* 0x0000000102fc7547 */ /* 0x004fd8000b800000 */
[----:B------:R-:W1:Y:S01]  /*44b0*/  LDCU UR4, c[0x0][0x38c] ;  /* 0x00007180ff0477ac */ /* 0x000e620008000800 */
[----:B------:R-:W-:Y:S02]  /*44c0*/  PLOP3.LUT P2, PT, PT, PT, PT, 0x80, 0x8 ;  /* 0x000000000008781c */ /* 0x000fe40003f4f070 */
[----:B------:R-:W-:Y:S01]  /*44d0*/  SHF.L.U32 R5, R9, 0x1f, RZ ;  /* 0x0000001f09057819 */ /* 0x000fe200000006ff */
[----:B------:R-:W-:Y:S02]  /*44e0*/  ULEA UR40, UR39, UR22, 0x3 ;  /* 0x0000001627287291 */ /* 0x000fe4000f8e18ff */
[----:B------:R-:W-:Y:S02]  /*44f0*/  ULEA UR24, UR39, UR23, 0x7 ;  /* 0x0000001727187291 */ /* 0x000fe4000f8e38ff */
[----:B-1----:R-:W-:-:S06]  /*4500*/  UISETP.GE.AND UP0, UPT, UR4, 0x1, UPT ;  /* 0x000000010400788c */ /* 0x002fcc000bf06270 */
[----:B------:R-:W-:-:S05]  /*4510*/  PLOP3.LUT P0, PT, PT, PT, UP0, 0x80, 0x8 ;  /* 0x000000000008781c */ /* 0x000fca0003f0f008 */
[----:B------:R-:W-:-:S08]  /*4520*/  @UP0 ULEA UR4, UR19, UR22, 0x3 ;  /* 0x0000001613040291 */ /* 0x000fd0000f8e18ff */
[----:B------:R-:W-:-:S04]  /*4530*/  @P0 SHF.L.U32 R0, R2, 0x1f, RZ ;  /* 0x0000001f02000819 */ /* 0x000fc800000006ff */
[----:B------:R1:W2:Y:S01]  /*4540*/  @P0 SYNCS.PHASECHK.TRANS64.TRYWAIT P2, [UR4], R0 ;  /* 0x00000000ff0005a7 */ /* 0x0002a20008041104 */
[----:B------:R-:W3:Y:S02]  /*4550*/  SYNCS.PHASECHK.TRANS64.TRYWAIT P0, [UR40+0x160], R5 ;  /* 0x00016005ff0075a7 */ /* 0x000ee40008001128 */
[----:B-123--:R-:W-:Y:S05]  /*4560*/  @!P0 BRA `(.L_x_84) ;  /* 0x0000006800348947 */ /* 0x00efea0003800000 */
.L_x_202:
[----:B------:R-:W-:Y:S01]  /*4570*/  UMOV UR25, UR18 ;  /* 0x0000001200197c82 */ /* 0x000fe20008000000 */
[----:B------:R-:W-:Y:S05]  /*4580*/  BRA.U !UP0, `(.L_x_85) ;  /* 0x0000000108b47547 */ /* 0x000fea000b800000 */
[----:B------:R-:W-:Y:S01]  /*4590*/  UIADD3 UR25, UPT, UPT, UR43, UR18, URZ ;  /* 0x000000122b197290 */ /* 0x000fe2000fffe0ff */
[----:B------:R-:W-:Y:S01]  /*45a0*/  UMOV UR21, URZ ;  /* 0x000000ff00157c82 */ /* 0x000fe20008000000 */
[----:B------:R-:W-:Y:S01]  /*45b0*/  UMOV UR20, UR41 ;  /* 0x0000002900147c82 */ /* 0x000fe20008000000 */
[----:B------:R-:W-:-:S09]  /*45c0*/  UMOV UR6, UR19 ;  /* 0x0000001300067c82 */ /* 0x000fd20008000000 */
.L_x_88:
[----:B--2---:R-:W-:Y:S01]  /*45d0*/  ULEA UR7, UR6, UR22, 0x3 ;  /* 0x0000001606077291 */ /* 0x004fe2000f8e18ff */
[----:B---3--:R-:W-:Y:S11]  /*45e0*/  @P2 BRA `(.L_x_86) ;  /* 0x00000000000c2947 */ /* 0x008ff60003800000 */
[----:B-1----:R-:W-:Y:S04]  /*45f0*/  SHF.L.U32 R5, R2, 0x1f, RZ ;  /* 0x0000001f02057819 */ /* 0x002fe800000006ff */
[----:B------:R-:W1:Y:S02]  /*4600*/  SYNCS.PHASECHK.TRANS64.TRYWAIT P0, [UR7], R5 ;  /* 0x00000005ff0075a7 */ /* 0x000e640008001107 */
[----:B-1----:R-:W-:Y:S05]  /*4610*/  @!P0 BRA `(.L_x_87) ;  /* 0x0000006800208947 */ /* 0x002fea0003800000 */
.L_x_86:
[----:B------:R-:W-:Y:S01]  /*4620*/  UISETP.NE.AND UP0, UPT, UR20, 0x1, UPT ;  /* 0x000000011400788c */ /* 0x000fe2000bf05270 */
[----:B------:R-:W-:Y:S01]  /*4630*/  PLOP3.LUT P2, PT, PT, PT, PT, 0x80, 0x8 ;  /* 0x000000000008781c */ /* 0x000fe20003f4f070 */
[----:B------:R-:W-:Y:S02]  /*4640*/  UIADD3 UR4, UPT, UPT, UR6, 0x1, URZ ;  /* 0x0000000106047890 */ /* 0x000fe4000fffe0ff */
[----:B------:R-:W-:Y:S02]  /*4650*/  ULEA UR12, UR6, UR36, 0x8 ;  /* 0x00000024060c7291 */ /* 0x000fe4000f8e40ff */
[----:B------:R-:W-:Y:S01]  /*4660*/  UISETP.NE.AND UP1, UPT, UR4, 0xe, UPT ;  /* 0x0000000e0400788c */ /* 0x000fe2000bf25270 */
[----:B------:R-:W-:Y:S01]  /*4670*/  PLOP3.LUT P0, PT, PT, PT, UP0, 0x80, 0x8 ;  /* 0x000000000008781c */ /* 0x000fe20003f0f008 */
[----:B------:R-:W-:Y:S02]  /*4680*/  ULEA UR10, UR6, UR35, 0x9 ;  /* 0x00000023060a7291 */ /* 0x000fe4000f8e48ff */
[----:B------:R-:W-:Y:S02]  /*4690*/  USEL UR5, URZ, 0x1, UP1 ;  /* 0x00000001ff057887 */ /* 0x000fe40008800000 */
[----:B------:R-:W-:Y:S02]  /*46a0*/  USEL UR19, UR4, URZ, UP1 ;  /* 0x000000ff04137287 */ /* 0x000fe40008800000 */
[----:B------:R-:W-:Y:S02]  /*46b0*/  ULEA UR16, UR6, UR37, 0x5 ;  /* 0x0000002506107291 */ /* 0x000fe4000f8e28ff */
[----:B------:R-:W-:Y:S01]  /*46c0*/  @UP0 ULEA UR4, UR19, UR22, 0x3 ;  /* 0x0000001613040291 */ /* 0x000fe2000f8e18ff */
[----:B------:R-:W-:Y:S01]  /*46d0*/  LOP3.LUT R2, R2, UR5, RZ, 0x3c, !PT ;  /* 0x0000000502027c12 */ /* 0x000fe2000f8e3cff */
[----:B------:R-:W-:Y:S02]  /*46e0*/  UISETP.NE.U32.AND UP0, UPT, UR21, URZ, UPT ;  /* 0x000000ff1500728c */ /* 0x000fe4000bf05070 */
[----:B------:R-:W-:Y:S01]  /*46f0*/  ULEA UR14, UR6, UR38, 0x5 ;  /* 0x00000026060e7291 */ /* 0x000fe2000f8e28ff */
[----:B-1----:R-:W-:Y:S01]  /*4700*/  @P0 SHF.L.U32 R0, R2, 0x1f, RZ ;  /* 0x0000001f02000819 */ /* 0x002fe200000006ff */
[----:B------:R-:W-:Y:S02]  /*4710*/  UIADD3 UR8, UPT, UPT, UR12, 0x2, URZ ;  /* 0x000000020c087890 */ /* 0x000fe4000fffe0ff */
[----:B------:R-:W-:Y:S01]  /*4720*/  UIADD3 UR7, UPT, UPT, UR7, 0x70, URZ ;  /* 0x0000007007077890 */ /* 0x000fe2000fffe0ff */
[----:B------:R2:W3:Y:S01]  /*4730*/  @P0 SYNCS.PHASECHK.TRANS64.TRYWAIT P2, [UR4], R0 ;  /* 0x00000000ff0005a7 */ /* 0x0004e20008041104 */
[----:B------:R-:W-:Y:S02]  /*4740*/  UIADD3 UR4, UPT, UPT, UR10, 0x2, URZ ;  /* 0x000000020a047890 */ /* 0x000fe4000fffe0ff */
[----:B------:R-:W-:Y:S02]  /*4750*/  UIADD3 UR18, UPT, UPT, UR18, 0x1, URZ ;  /* 0x0000000112127890 */ /* 0x000fe4000fffe0ff */
[----:B------:R-:W-:Y:S01]  /*4760*/  UIADD3 UR20, UPT, UPT, UR20, -0x1, URZ ;  /* 0xffffffff14147890 */ /* 0x000fe2000fffe0ff */
[----:B------:R-:W-:Y:S01]  /*4770*/  UMOV UR17, 0x4008 ;  /* 0x0000400800117882 */ /* 0x000fe20000000000 */
[----:B------:R-:W-:Y:S01]  /*4780*/  UMOV UR15, 0x4008 ;  /* 0x00004008000f7882 */ /* 0x000fe20000000000 */
[----:B------:R2:W-:Y:S01]  /*4790*/  UTCCP.T.S.2CTA.4x32dp128bit tmem[UR23+0x100], gdesc[UR16] ;  /* 0x00010010170079e7 */ /* 0x0005e20009300000 */
[----:B------:R2:W-:Y:S01]  /*47a0*/  UTCCP.T.S.2CTA.4x32dp128bit tmem[UR23+0x104], gdesc[UR14] ;  /* 0x0001040e170079e7 */ /* 0x0005e20009300000 */
[----:B------:R-:W-:Y:S01]  /*47b0*/  UMOV UR13, 0x80004020 ;  /* 0x80004020000d7882 */ /* 0x000fe20000000000 */
[----:B------:R-:W-:Y:S01]  /*47c0*/  UMOV UR11, 0x80004020 ;  /* 0x80004020000b7882 */ /* 0x000fe20000000000 */
[----:B------:R-:W-:Y:S01]  /*47d0*/  UMOV UR9, 0x80004020 ;  /* 0x8000402000097882 */ /* 0x000fe20000000000 */
[----:B------:R2:W-:Y:S01]  /*47e0*/  UTCOMMA.2CTA gdesc[UR10], gdesc[UR12], tmem[UR24], tmem[UR28], idesc[UR29], tmem[UR32], UP0 ;  /* 0xc0201c0c0a0075ea */ /* 0x0005e20008200018 */
[----:B------:R-:W-:Y:S01]  /*47f0*/  UISETP.NE.AND UP0, UPT, UR18, UR25, UPT ;  /* 0x000000191200728c */ /* 0x000fe2000bf05270 */
[----:B------:R-:W-:Y:S01]  /*4800*/  UMOV UR5, 0x80004020 ;  /* 0x8000402000057882 */ /* 0x000fe20000000000 */
[----:B------:R-:W-:Y:S01]  /*4810*/  UMOV UR21, 0x1 ;  /* 0x0000000100157882 */ /* 0x000fe20000000000 */
[----:B------:R2:W-:Y:S01]  /*4820*/  UTCOMMA.2CTA gdesc[UR4], gdesc[UR8], tmem[UR24], tmem[UR26], idesc[UR27], tmem[UR30], UPT ;  /* 0xc01e1a08040075ea */ /* 0x0005e2000ba00018 */
[----:B------:R2:W-:Y:S01]  /*4830*/  UTCBAR.2CTA.MULTICAST [UR7], URZ, UR34 ;  /* 0x000000ff070073e9 */ /* 0x0005e20008200822 */
[----:B------:R-:W-:Y:S04]  /*4840*/  UMOV UR6, UR19 ;  /* 0x0000001300067c82 */ /* 0x000fe80008000000 */
[----:B------:R-:W-:Y:S05]  /*4850*/  BRA.U UP0, `(.L_x_88) ;  /* 0xfffffffd005c7547 */ /* 0x000fea000b83ffff */
.L_x_85:
[----:B--2---:R-:W-:Y:S01]  /*4860*/  UIADD3 UR4, UPT, UPT, UR40, 0x150, URZ ;  /* 0x0000015028047890 */ /* 0x004fe2000fffe0ff */
[----:B------:R-:W-:-:S08]  /*4870*/  UMOV UR18, UR25 ;  /* 0x0000001900127c82 */ /* 0x000fd00008000000 */
[----:B------:R2:W-:Y:S01]  /*4880*/  UTCBAR.2CTA.MULTICAST [UR4], URZ, UR42 ;  /* 0x000000ff040073e9 */ /* 0x0005e2000820082a */
[----:B------:R-:W-:Y:S02]  /*4890*/  NOP ;  /* 0x0000000000007918 */ /* 0x000fe40000000000 */
.L_x_83:
[----:B--2---:R-:W-:Y:S01]  /*48a0*/  UIADD3 UR4, UPT, UPT, UR39, 0x1, URZ ;  /* 0x0000000127047890 */ /* 0x004fe2000fffe0ff */
[----:B------:R-:W-:-:S03]  /*48b0*/  ISETP.NE.AND P0, PT, R8, 0x2, PT ;  /* 0x000000020800780c */ /* 0x000fc60003f05270 */
[----:B------:R-:W-:Y:S01]  /*48c0*/  UISETP.NE.AND UP0, UPT, UR4, 0x2, UPT ;  /* 0x000000020400788c */ /* 0x000fe2000bf05270 */
[----:B-1----:R-:W-:Y:S02]  /*48d0*/  SEL R0, RZ, 0x1, P0 ;  /* 0x00000001ff007807 */ /* 0x002fe40000000000 */
[----:B------:R-:W-:Y:S01]  /*48e0*/  SEL R8, R8, RZ, P0 ;  /* 0x000000ff08087207 */ /* 0x000fe20000000000 */
[----:B------:R-:W-:Y:S01]  /*48f0*/  USEL UR5, URZ, 0x1, UP0 ;  /* 0x00000001ff057887 */ /* 0x000fe20008000000 */
[----:B------:R-:W-:Y:S01]  /*4900*/  LOP3.LUT R3, R3, R0, RZ, 0x3c, !PT ;  /* 0x0000000003037212 */ /* 0x000fe200078e3cff */
[----:B------:R-:W-:-:S04]  /*4910*/  USEL UR39, UR4, URZ, UP0 ;  /* 0x000000ff04277287 */ /* 0x000fc80008000000 */
[----:B------:R-:W-:Y:S01]  /*4920*/  LOP3.LUT R9, R9, UR5, RZ, 0x3c, !PT ;  /* 0x0000000509097c12 */ /* 0x000fe2000f8e3cff */
[----:B------:R-:W-:Y:S07]  /*4930*/  @P1 BRA `(.L_x_89) ;  /* 0xfffffff800941947 */ /* 0x000fee000383ffff */
[----:B------:R-:W1:Y:S01]  /*4940*/  S2UR UR8, SR_CgaCtaId ;  /* 0x00000000000879c3 */ /* 0x000e620000008800 */
[----:B------:R-:W-:Y:S01]  /*4950*/  ELECT P0, URZ, PT ;  /* 0x0000000000ff782f */ /* 0x000fe20003800000 */
[----:B------:R-:W-:Y:S01]  /*4960*/  HFMA2 R0, -RZ, RZ, 0, 5.9604644775390625e-08 ;  /* 0x00000001ff007431 */ /* 0x000fe200000001ff */
[----:B------:R-:W-:-:S05]  /*4970*/  UMOV UR4, 0x40 ;  /* 0x0000004000047882 */ /* 0x000fca0000000000 */
[----:B------:R-:W-:Y:S01]  /*4980*/  UVIRTCOUNT.DEALLOC.SMPOOL 0x80 ;  /* 0x000000800000784c */ /* 0x000fe20000000000 */
[----:B------:R-:W-:Y:S02]  /*4990*/  UISETP.NE.AND UP0, UPT, UR46, URZ, UPT ;  /* 0x000000ff2e00728c */ /* 0x000fe4000bf05270 */
[----:B-1----:R-:W-:-:S09]  /*49a0*/  ULEA UR8, UR8, UR4, 0x18 ;  /* 0x0000000408087291 */ /* 0x002fd2000f8ec0ff */
[----:B------:R1:W-:Y:S01]  /*49b0*/  @P0 STS.U8 [UR8+0x1c], R0 ;  /* 0x00001c00ff000988 */ /* 0x0003e20008000008 */
[----:B------:R-:W-:Y:S05]  /*49c0*/  BRA.U UP0, `(.L_x_90) ;  /* 0x0000000100587547 */ /* 0x000fea000b800000 */
[----:B------:R-:W-:Y:S01]  /*49d0*/  UIADD3 UR5, UPT, UPT, UR22, 0x160, URZ ;  /* 0x0000016016057890 */ /* 0x000fe2000fffe0ff */
[----:B------:R-:W-:-:S03]  /*49e0*/  SHF.L.U32 R3, R9, 0x1f, RZ ;  /* 0x0000001f09037819 */ /* 0x000fc600000006ff */
[----:B------:R-:W-:-:S09]  /*49f0*/  ULEA UR4, UR39, UR5, 0x3 ;  /* 0x0000000527047291 */ /* 0x000fd2000f8e18ff */
[----:B------:R-:W2:Y:S02]  /*4a00*/  SYNCS.PHASECHK.TRANS64.TRYWAIT P0, [UR4], R3 ;  /* 0x00000003ff0075a7 */ /* 0x000ea40008001104 */
[----:B--2---:R-:W-:Y:S05]  /*4a10*/  @!P0 BRA `(.L_x_91) ;  /* 0x0000006400388947 */ /* 0x004fea0003800000 */
.L_x_205:
[----:B------:R-:W-:-:S04]  /*4a20*/  UIADD3 UR39, UPT, UPT, UR39, 0x1, URZ ;  /* 0x0000000127277890 */ /* 0x000fc8000fffe0ff */
[----:B------:R-:W-:-:S04]  /*4a30*/  UISETP.NE.AND UP1, UPT, UR39, 0x2, UPT ;  /* 0x000000022700788c */ /* 0x000fc8000bf25270 */
[----:B------:R-:W-:Y:S02]  /*4a40*/  USEL UR6, URZ, 0x1, UP1 ;  /* 0x00000001ff067887 */ /* 0x000fe40008800000 */
[----:B------:R-:W-:-:S04]  /*4a50*/  USEL UR4, UR39, URZ, UP1 ;  /* 0x000000ff27047287 */ /* 0x000fc80008800000 */
[----:B------:R-:W-:Y:S01]  /*4a60*/  ULEA UR4, UR4, UR5, 0x3 ;  /* 0x0000000504047291 */ /* 0x000fe2000f8e18ff */
[----:B-1----:R-:W-:-:S04]  /*4a70*/  LOP3.LUT R3, R9, UR6, RZ, 0x3c, !PT ;  /* 0x0000000609037c12 */ /* 0x002fc8000f8e3cff */
[----:B------:R-:W-:Y:S01]  /*4a80*/  SHF.L.U32 R3, R3, 0x1f, RZ ;  /* 0x0000001f03037819 */ /* 0x000fe200000006ff */
[----:B------:R-:W-:-:S04]  /*4a90*/  IMAD.U32 R0, RZ, RZ, UR4 ;  /* 0x00000004ff007e24 */ /* 0x000fc8000f8e00ff */
[----:B------:R1:W2:Y:S03]  /*4aa0*/  SYNCS.PHASECHK.TRANS64.TRYWAIT P0, [R0+URZ], R3 ;  /* 0x00000003000075a7 */ /* 0x0002a600080011ff */
[----:B--2---:R-:W-:Y:S05]  /*4ab0*/  @!P0 NANOSLEEP.SYNCS 0x989680 ;  /* 0x009896800000895d */ /* 0x004fea0003900000 */
[----:B------:R-:W2:Y:S02]  /*4ac0*/  @!P0 SYNCS.PHASECHK.TRANS64 P0, [R0+URZ], R3 ;  /* 0x00000003000085a7 */ /* 0x000ea400080010ff */
[----:B--2---:R-:W-:Y:S05]  /*4ad0*/  @P0 BRA `(.L_x_92) ;  /* 0x0000000000200947 */ /* 0x004fea0003800000 */
.L_x_93:
[----:B--2---:R2:W4:Y:S02]  /*4ae0*/  SYNCS.PHASECHK.TRANS64.TRYWAIT P0, [R0+URZ], R3 ;  /* 0x00000003000075a7 */ /* 0x00452400080011ff */
[----:B----4-:R-:W-:Y:S05]  /*4af0*/  @!P0 NANOSLEEP.SYNCS 0x989680 ;  /* 0x009896800000895d */ /* 0x010fea0003900000 */
[----:B------:R-:W4:Y:S02]  /*4b00*/  @!P0 SYNCS.PHASECHK.TRANS64 P0, [R0+URZ], R3 ;  /* 0x00000003000085a7 */ /* 0x000f2400080010ff */
[----:B----4-:R-:W-:Y:S05]  /*4b10*/  @!P0 BRA `(.L_x_93) ;  /* 0xfffffffc00f08947 */ /* 0x010fea000383ffff */
[----:B------:R-:W-:Y:S05]  /*4b20*/  BRA `(.L_x_92) ;  /* 0x00000000000c7947 */ /* 0x000fea0003800000 */
.L_x_90:
[----:B------:R-:W-:-:S04]  /*4b30*/  UIADD3 UR4, UPT, UPT, UR22, 0x190, URZ ;  /* 0x0000019016047890 */ /* 0x000fc8000fffe0ff */
[----:B------:R-:W-:-:S09]  /*4b40*/  UPRMT UR4, UR48, 0x654, UR4 ;  /* 0x0000065430047896 */ /* 0x000fd20008000004 */
[----:B------:R-:W-:Y:S03]  /*4b50*/  SYNCS.ARRIVE.TRANS64.RED.A1T0 RZ, [UR4], RZ ;  /* 0x000000ffffff79a7 */ /* 0x000fe60008100404 */
.L_x_92:
[----:B-12---:R-:W-:Y:S01]  /*4b60*/  SHF.L.U32 R3, RZ, 0x1f, RZ ;  /* 0x0000001fff037819 */ /* 0x006fe200000006ff */
[----:B------:R-:W-:Y:S01]  /*4b70*/  UIADD3 UR4, UPT, UPT, UR22, 0x190, URZ ;  /* 0x0000019016047890 */ /* 0x000fe2000fffe0ff */
[----:B------:R-:W-:Y:S02]  /*4b80*/  PLOP3.LUT P0, PT, PT, PT, UP0, 0x80, 0x8 ;  /* 0x000000000008781c */ /* 0x000fe40003f0f008 */
[----:B------:R-:W1:Y:S02]  /*4b90*/  SYNCS.PHASECHK.TRANS64.TRYWAIT P1, [UR22+0x190], R3 ;  /* 0x00019003ff0075a7 */ /* 0x000e640008021116 */
[----:B-1----:R-:W-:Y:S09]  /*4ba0*/  @!P1 BRA `(.L_x_94) ;  /* 0x0000006000ec9947 */ /* 0x002ff20003800000 */
.L_x_207:
[----:B------:R-:W-:Y:S01]  /*4bb0*/  @!UP0 UPRMT UR4, UR48, 0x654, UR4 ;  /* 0x0000065430048896 */ /* 0x000fe20008000004 */
[----:B------:R-:W-:Y:S01]  /*4bc0*/  UMOV UR5, 0xffff ;  /* 0x0000ffff00057882 */ /* 0x000fe20000000000 */
[----:B------:R-:W-:-:S07]  /*4bd0*/  UMOV UR6, 0x1 ;  /* 0x0000000100067882 */ /* 0x000fce0000000000 */
[----:B------:R-:W-:Y:S01]  /*4be0*/  @!P0 SYNCS.ARRIVE.TRANS64.RED.A1T0 RZ, [UR4], RZ ;  /* 0x000000ffffff89a7 */ /* 0x000fe20008100404 */
[----:B------:R-:W-:Y:S01]  /*4bf0*/  NOP ;  /* 0x0000000000007918 */ /* 0x000fe20000000000 */
[----:B-1----:R-:W1:Y:S01]  /*4c00*/  LDS R0, [UR8+0x14] ;  /* 0x00001408ff007984 */ /* 0x002e620008000800 */
[----:B------:R-:W-:-:S04]  /*4c10*/  ULOP3.LUT UR4, UR23, 0xffff, URZ, 0xc0, !UPT ;  /* 0x0000ffff17047892 */ /* 0x000fc8000f8ec0ff */
[----:B------:R-:W-:-:S04]  /*4c20*/  USHF.R.U32.HI UR4, URZ, 0x5, UR4 ;  /* 0x00000005ff047899 */ /* 0x000fc80008011604 */
[----:B------:R-:W-:Y:S02]  /*4c30*/  USHF.L.U32 UR5, UR5, UR4, URZ ;  /* 0x0000000405057299 */ /* 0x000fe400080006ff */
[----:B------:R-:W-:-:S04]  /*4c40*/  USHF.L.U32 UR4, UR6, UR4, URZ ;  /* 0x0000000406047299 */ /* 0x000fc800080006ff */
[----:B-1----:R-:W-:-:S04]  /*4c50*/  LOP3.LUT R0, R0, UR5, RZ, 0xc0, !PT ;  /* 0x0000000500007c12 */ /* 0x002fc8000f8ec0ff */
[----:B------:R-:W-:-:S13]  /*4c60*/  ISETP.NE.AND P0, PT, R0, UR5, PT ;  /* 0x0000000500007c0c */ /* 0x000fda000bf05270 */
[----:B------:R-:W-:Y:S05]  /*4c70*/  @P0 BRA `(.L_x_95) ;  /* 0x0000000000580947 */ /* 0x000fea0003800000 */
[----:B------:R-:W1:Y:S02]  /*4c80*/  LDS R0, [UR8+0x18] ;  /* 0x00001808ff007984 */ /* 0x000e640008000800 */
[----:B-1----:R-:W-:-:S04]  /*4c90*/  LOP3.LUT R0, R0, UR4, RZ, 0xc0, !PT ;  /* 0x0000000400007c12 */ /* 0x002fc8000f8ec0ff */
[----:B------:R-:W-:-:S13]  /*4ca0*/  ISETP.NE.AND P0, PT, R0, UR4, PT ;  /* 0x0000000400007c0c */ /* 0x000fda000bf05270 */
[----:B------:R-:W-:Y:S05]  /*4cb0*/  @P0 BRA `(.L_x_96) ;  /* 0x00000000003c0947 */ /* 0x000fea0003800000 */
[----:B------:R-:W1:Y:S01]  /*4cc0*/  S2R R2, SR_LANEID ;  /* 0x0000000000027919 */ /* 0x000e620000000000 */
[----:B------:R-:W-:Y:S01]  /*4cd0*/  ULOP3.LUT UR5, URZ, UR5, URZ, 0x33, !UPT ;  /* 0x00000005ff057292 */ /* 0x000fe2000f8e33ff */
[----:B------:R-:W-:Y:S01]  /*4ce0*/  LOP3.LUT R4, RZ, UR4, RZ, 0x33, !PT ;  /* 0x00000004ff047c12 */ /* 0x000fe2000f8e33ff */
[----:B------:R-:W-:Y:S02]  /*4cf0*/  VOTEU.ANY UR4, UPT, PT ;  /* 0x0000000000047886 */ /* 0x000fe400038e0100 */
[----:B------:R-:W-:Y:S01]  /*4d00*/  UFLO.U32 UR4, UR4 ;  /* 0x00000004000472bd */ /* 0x000fe200080e0000 */
[----:B------:R-:W2:Y:S01]  /*4d10*/  REDUX UR6, R4 ;  /* 0x00000000040673c4 */ /* 0x000ea20000000000 */
[----:B------:R-:W-:-:S06]  /*4d20*/  IMAD.U32 R0, RZ, RZ, UR5 ;  /* 0x00000005ff007e24 */ /* 0x000fcc000f8e00ff */
[----:B------:R4:W-:Y:S01]  /*4d30*/  UTCATOMSWS.AND URZ, UR5 ;  /* 0x0000000500ff79e3 */ /* 0x0009e20008000000 */
[----:B------:R-:W3:Y:S01]  /*4d40*/  REDUX UR7, R0 ;  /* 0x00000000000773c4 */ /* 0x000ee20000000000 */
[----:B-1----:R-:W-:Y:S01]  /*4d50*/  ISETP.EQ.U32.AND P0, PT, R2, UR4, PT ;  /* 0x0000000402007c0c */ /* 0x002fe2000bf02070 */
[----:B--2---:R-:W-:Y:S01]  /*4d60*/  IMAD.U32 R2, RZ, RZ, UR6 ;  /* 0x00000006ff027e24 */ /* 0x004fe2000f8e00ff */
[----:B---3--:R-:W-:-:S11]  /*4d70*/  MOV R3, UR7 ;  /* 0x0000000700037c02 */ /* 0x008fd60008000f00 */
[----:B------:R4:W-:Y:S04]  /*4d80*/  @P0 ATOMS.AND RZ, [UR8+0x14], R3 ;  /* 0x00001403ffff098c */ /* 0x0009e8000a800008 */
[----:B------:R4:W-:Y:S01]  /*4d90*/  @P0 ATOMS.AND RZ, [UR8+0x18], R2 ;  /* 0x00001802ffff098c */ /* 0x0009e2000a800008 */
[----:B------:R-:W-:Y:S05]  /*4da0*/  BRA `(.L_x_97) ;  /* 0x0000000000147947 */ /* 0x000fea0003800000 */
.L_x_96:
[----:B------:R-:W-:Y:S02]  /*4db0*/  MOV R2, 0x4dd0 ;  /* 0x00004dd000027802 */ /* 0x000fe40000000f00 */
[----:B---3-5:R-:W-:Y:S05]  /*4dc0*/  CALL.REL.NOINC `($__internal_0_$__cuda_sm10x_tcgen05_guardrail_trap_col_being_dealloced_not_returned_by_alloc) ;  /* 0x0000006400cc7944 */ /* 0x028fea0003c00000 */
[----:B------:R-:W-:Y:S05]  /*4dd0*/  BRA `(.L_x_97) ;  /* 0x0000000000087947 */ /* 0x000fea0003800000 */
.L_x_95:
[----:B------:R-:W-:Y:S02]  /*4de0*/  MOV R2, 0x4e00 ;  /* 0x00004e0000027802 */ /* 0x000fe40000000f00 */
[----:B---3-5:R-:W-:Y:S05]  /*4df0*/  CALL.REL.NOINC `($__internal_2_$__cuda_sm10x_tcgen05_guardrail_trap_unallocated_columns_being_dealloced) ;  /* 0x0000006400d87944 */ /* 0x028fea0003c00000 */
.L_x_97:
[----:B------:R-:W-:Y:S01]  /*4e00*/  NOP ;  /* 0x0000000000007918 */ /* 0x000fe20000000000 */
[----:B----4-:R-:W-:Y:S05]  /*4e10*/  EXIT ;  /* 0x000000000000794d */ /* 0x010fea0003800000 */
.L_x_70:
[----:B------:R-:W-:-:S09]  /*4e20*/  UISETP.NE.OR UP0, UPT, UR21, 0x3, !UP4 ;  /* 0x000000031500788c */ /* 0x000fd2000e705670 */
[----:B------:R-:W-:Y:S05]  /*4e30*/  BRA.U UP0, `(.L_x_98) ;  /* 0x0000001100807547 */ /* 0x000fea000b800000 */
[----:B------:R-:W2:Y:S01]  /*4e40*/  LDCU.64 UR4, c[0x0][0xc88] ;  /* 0x00019100ff0477ac */ /* 0x000ea20008000a00 */
[----:B------:R-:W3:Y:S01]  /*4e50*/  LDC.64 R12, c[0x0][0x348] ;  /* 0x0000d200ff0c7b82 */ /* 0x000ee20000000a00 */
[----:B------:R-:W-:Y:S02]  /*4e60*/  HFMA2 R9, -RZ, RZ, 0, 0 ;  /* 0x00000000ff097431 */ /* 0x000fe400000001ff */
[----:B------:R-:W-:Y:S01]  /*4e70*/  IMAD.MOV.U32 R11, RZ, RZ, 0x1 ;  /* 0x00000001ff0b7424 */ /* 0x000fe200078e00ff */
[----:B------:R-:W4:Y:S01]  /*4e80*/  LDCU UR42, c[0x0][0x370] ;  /* 0x00006e00ff2a77ac */ /* 0x000f220008000800 */
[----:B------:R-:W-:Y:S01]  /*4e90*/  IMAD.MOV.U32 R10, RZ, RZ, RZ ;  /* 0x000000ffff0a7224 */ /* 0x000fe200078e00ff */
[----:B------:R-:W-:Y:S01]  /*4ea0*/  MOV R3, 0x2000 ;  /* 0x0000200000037802 */ /* 0x000fe20000000f00 */
[----:B------:R-:W4:Y:S01]  /*4eb0*/  LDCU.128 UR48, c[0x0][0xf10] ;  /* 0x0001e200ff3077ac */ /* 0x000f220008000c00 */
[----:B------:R-:W1:Y:S01]  /*4ec0*/  LDCU UR38, c[0x0][0x374] ;  /* 0x00006e80ff2677ac */ /* 0x000e620008000800 */
[----:B------:R-:W1:Y:S01]  /*4ed0*/  LDCU.64 UR40, c[0x0][0xc90] ;  /* 0x00019200ff2877ac */ /* 0x000e620008000a00 */
[----:B------:R-:W1:Y:S01]  /*4ee0*/  LDCU UR15, c[0x0][0xf0c] ;  /* 0x0001e180ff0f77ac */ /* 0x000e620008000800 */
[----:B--2---:R-:W-:Y:S01]  /*4ef0*/  UISETP.NE.U32.AND UP0, UPT, UR4, URZ, UPT ;  /* 0x000000ff0400728c */ /* 0x004fe2000bf05070 */
[----:B------:R-:W2:Y:S01]  /*4f00*/  LDCU UR52, c[0x0][0xf20] ;  /* 0x0001e400ff3477ac */ /* 0x000ea20008000800 */
[----:B------:R-:W2:Y:S01]  /*4f10*/  LDCU UR4, c[0x0][0xf30] ;  /* 0x0001e600ff0477ac */ /* 0x000ea20008000800 */
[----:B------:R-:W-:Y:S01]  /*4f20*/  UMOV UR21, 0x400 ;  /* 0x0000040000157882 */ /* 0x000fe20000000000 */
[----:B----4-:R-:W-:-:S02]  /*4f30*/  UIMAD.WIDE.U32 UR6, UR42, UR48, URZ ;  /* 0x000000302a0672a5 */ /* 0x010fc4000f8e00ff */
[----:B-1----:R-:W-:Y:S02]  /*4f40*/  UIMAD.WIDE.U32 UR8, UR38, UR51, URZ ;  /* 0x00000033260872a5 */ /* 0x002fe4000f8e00ff */
[----:B------:R-:W-:Y:S02]  /*4f50*/  ULEA UR21, UR53, UR21, 0x18 ;  /* 0x0000001535157291 */ /* 0x000fe4000f8ec0ff */
[----:B------:R-:W-:Y:S02]  /*4f60*/  UISETP.NE.U32.AND UP6, UPT, UR40, URZ, UPT ;  /* 0x000000ff2800728c */ /* 0x000fe4000bfc5070 */
[----:B------:R-:W-:Y:S02]  /*4f70*/  UIADD3 UR43, UPT, UPT, UR21, 0xf8, URZ ;  /* 0x000000f8152b7890 */ /* 0x000fe4000fffe0ff */
[----:B------:R-:W-:Y:S02]  /*4f80*/  UISETP.NE.AND.EX UP5, UPT, UR5, URZ, UPT, UP0 ;  /* 0x000000ff0500728c */ /* 0x000fe4000bfa5300 */
[----:B------:R-:W-:Y:S01]  /*4f90*/  UISETP.NE.AND UP0, UPT, UR39, 0x1, UPT ;  /* 0x000000012700788c */ /* 0x000fe2000bf05270 */
[----:B------:R-:W-:Y:S01]  /*4fa0*/  UMOV UR6, UR7 ;  /* 0x0000000700067c82 */ /* 0x000fe20008000000 */
[----:B------:R-:W-:Y:S01]  /*4fb0*/  UMOV UR45, UR9 ;  /* 0x00000009002d7c82 */ /* 0x000fe20008000000 */
[----:B------:R-:W-:-:S02]  /*4fc0*/  UISETP.NE.AND UP0, UPT, UR15, 0x1, UPT ;  /* 0x000000010f00788c */ /* 0x000fc4000bf05270 */
[----:B------:R-:W-:Y:S02]  /*4fd0*/  UPLOP3.LUT UP4, UPT, UPT, UPT, UPT, 0x40, 0x4 ;  /* 0x000000000004789c */ /* 0x000fe40003f8e870 */
[----:B------:R-:W-:Y:S01]  /*4fe0*/  UISETP.GE.AND UP2, UPT, UR39, 0x1, UPT ;  /* 0x000000012700788c */ /* 0x000fe2000bf46270 */
[----:B------:R-:W1:Y:S01]  /*4ff0*/  LDCU.64 UR22, c[0x0][0xf28] ;  /* 0x0001e500ff1677ac */ /* 0x000e620008000a00 */
[----:B------:R-:W-:Y:S02]  /*5000*/  UISETP.NE.AND.EX UP6, UPT, UR41, URZ, UPT, UP6 ;  /* 0x000000ff2900728c */ /* 0x000fe4000bfc5360 */
[----:B------:R-:W-:Y:S02]  /*5010*/  UIADD3 UR33, UPT, UPT, UR21, 0xe0, URZ ;  /* 0x000000e015217890 */ /* 0x000fe4000fffe0ff */
[----:B------:R-:W-:Y:S02]  /*5020*/  UIADD3 UR25, UPT, UPT, UR21, 0xe8, URZ ;  /* 0x000000e815197890 */ /* 0x000fe4000fffe0ff */
[----:B------:R-:W-:-:S02]  /*5030*/  UIADD3 UR17, UPT, UPT, UR21, 0xf0, URZ ;  /* 0x000000f015117890 */ /* 0x000fc4000fffe0ff */
[----:B------:R-:W-:Y:S02]  /*5040*/  UPRMT UR43, UR53, 0x654, UR43 ;  /* 0x00000654352b7896 */ /* 0x000fe4000800002b */
[----:B------:R-:W-:Y:S02]  /*5050*/  USHF.R.U32.HI UR46, URZ, UR49, UR6 ;  /* 0x00000031ff2e7299 */ /* 0x000fe40008011606 */
[----:B--2---:R-:W-:Y:S02]  /*5060*/  USHF.R.U32.HI UR45, URZ, UR52, UR45 ;  /* 0x00000034ff2d7299 */ /* 0x004fe4000801162d */
[----:B------:R-:W-:Y:S02]  /*5070*/  UISETP.NE.AND UP0, UPT, UR50, 0x1, UPT ;  /* 0x000000013200788c */ /* 0x000fe4000bf05270 */
[----:B---3--:R-:W-:-:S11]  /*5080*/  UISETP.NE.AND UP3, UPT, UR4, 0x1, UPT ;  /* 0x000000010400788c */ /* 0x008fd6000bf65270 */
.L_x_109:
[C---:B------:R-:W-:Y:S02]  /*5090*/  LEA R8, R10.reuse, UR21, 0x3 ;  /* 0x000000150a087c11 */ /* 0x040fe4000f8e18ff */
[----:B------:R-:W-:Y:S02]  /*50a0*/  SHF.L.U32 R5, R9, 0x1f, RZ ;  /* 0x0000001f09057819 */ /* 0x000fe400000006ff */
[----:B------:R-:W-:Y:S02]  /*50b0*/  LEA R6, R10, UR21, 0x4 ;  /* 0x000000150a067c11 */ /* 0x000fe4000f8e20ff */
[----:B------:R-:W2:Y:S02]  /*50c0*/  SYNCS.PHASECHK.TRANS64.TRYWAIT P0, [R8+URZ+0x130], R5 ;  /* 0x00013005080075a7 */ /* 0x000ea400080011ff */
[----:B--23--:R-:W-:Y:S05]  /*50d0*/  @!P0 BRA `(.L_x_99) ;  /* 0x0000005c00b88947 */ /* 0x00cfea0003800000 */
.L_x_208:
[----:B--2---:R-:W2:Y:S01]  /*50e0*/  LDS.128 R4, [R6+0x1a0] ;  /* 0x0001a00006047984 */ /* 0x004ea20000000c00 */
[----:B------:R-:W-:Y:S01]  /*50f0*/  UISETP.GE.AND UP0, UPT, UR39, 0x1, UPT ;  /* 0x000000012700788c */ /* 0x000fe2000bf06270 */
[----:B------:R-:W-:Y:S01]  /*5100*/  @!PT LDS RZ, [RZ] ;  /* 0x00000000fffff984 */ /* 0x000fe20000000800 */
[----:B------:R-:W-:Y:S01]  /*5110*/  @!PT LDS RZ, [RZ] ;  /* 0x00000000fffff984 */ /* 0x000fe20000000800 */
[----:B------:R-:W-:Y:S01]  /*5120*/  @!PT LDS RZ, [RZ] ;  /* 0x00000000fffff984 */ /* 0x000fe20000000800 */
[----:B------:R-:W-:Y:S01]  /*5130*/  @!PT LDS RZ, [RZ] ;  /* 0x00000000fffff984 */ /* 0x000fe20000000800 */
[----:B------:R3:W-:Y:S06]  /*5140*/  MEMBAR.ALL.CTA ;  /* 0x0000000000007992 */ /* 0x0007ec0000008000 */
[----:B---3--:R-:W3:Y:S01]  /*5150*/  FENCE.VIEW.ASYNC.S ;  /* 0x00000000000073c6 */ /* 0x008ee20000000000 */
[----:B--2---:R-:W-:Y:S11]  /*5160*/  LOP3.LUT P0, RZ, R6, 0x1, RZ, 0xc0, !PT ;  /* 0x0000000106ff7812 */ /* 0x004ff6000780c0ff */
[----:B------:R-:W-:Y:S02]  /*5170*/  @!UPT UIADD3 URZ, UPT, UPT, URZ, URZ, URZ ;  /* 0x000000fffffff290 */ /* 0x000fe4000fffe0ff */
[----:B---3--:R-:W-:Y:S01]  /*5180*/  VOTEU.ANY UP2, P0 ;  /* 0x0000000000ff7886 */ /* 0x008fe20000040100 */
[----:B------:R-:W-:Y:S11]  /*5190*/  PLOP3.LUT P0, PT, PT, PT, UP2, 0x80, 0x8 ;  /* 0x000000000008781c */ /* 0x000ff60003f0f028 */
[----:B------:R-:W-:Y:S02]  /*51a0*/  @!UPT UIADD3 URZ, UPT, UPT, URZ, URZ, URZ ;  /* 0x000000fffffff290 */ /* 0x000fe4000fffe0ff */
[----:B------:R-:W-:Y:S02]  /*51b0*/  @P0 SHF.R.U32.HI R0, RZ, 0x10, R5 ;  /* 0x00000010ff000819 */ /* 0x000fe40000011605 */
[----:B------:R-:W-:Y:S02]  /*51c0*/  @P0 MOV R2, R4 ;  /* 0x0000000400020202 */ /* 0x000fe40000000f00 */
[----:B------:R-:W-:Y:S01]  /*51d0*/  @P0 R2UR UR4, R0 ;  /* 0x00000000000402ca */ /* 0x000fe200000e0000 */
[----:B------:R-:W-:Y:S01]  /*51e0*/  VIADD R0, R8, 0x140 ;  /* 0x0000014008007836 */ /* 0x000fe20000000000 */
[----:B------:R-:W-:Y:S02]  /*51f0*/  @P0 LOP3.LUT R4, R5, 0xffff, RZ, 0xc0, !PT ;  /* 0x0000ffff05040812 */ /* 0x000fe400078ec0ff */
[----:B------:R-:W-:Y:S02]  /*5200*/  @P0 R2UR UR6, R2 ;  /* 0x00000000020602ca */ /* 0x000fe400000e0000 */
[----:B------:R-:W-:Y:S02]  /*5210*/  PRMT R0, RZ, 0x654, R0 ;  /* 0x00000654ff007816 */ /* 0x000fe40000000000 */
[----:B------:R-:W-:Y:S02]  /*5220*/  @P0 R2UR UR5, R4 ;  /* 0x00000000040502ca */ /* 0x000fe400000e0000 */
[----:B------:R2:W-:Y:S03]  /*5230*/  SYNCS.ARRIVE.TRANS64.RED.A1T0 RZ, [R0+URZ], RZ ;  /* 0x000000ff00ff79a7 */ /* 0x0005e600081004ff */
[----:B------:R-:W-:Y:S04]  /*5240*/  @UP2 UMOV UR37, UR4 ;  /* 0x0000000400252c82 */ /* 0x000fe80008000000 */
[----:B------:R-:W-:Y:S04]  /*5250*/  @UP2 UMOV UR14, UR6 ;  /* 0x00000006000e2c82 */ /* 0x000fe80008000000 */
[----:B------:R-:W-:Y:S01]  /*5260*/  @UP2 UMOV UR13, UR5 ;  /* 0x00000005000d2c82 */ /* 0x000fe20008000000 */
[----:B------:R-:W-:Y:S05]  /*5270*/  BRA.U !UP0, `(.L_x_100) ;  /* 0x0000000108c07547 */ /* 0x000fea000b800000 */
[----:B------:R-:W-:Y:S02]  /*5280*/  UIMAD.WIDE.U32 UR26, UR13, UR51, URZ ;  /* 0x000000330d1a72a5 */ /* 0x000fe4000f8e00ff */
[----:B------:R-:W-:Y:S02]  /*5290*/  UP2UR UR12, UPR, URZ, 0x4 ;  /* 0x00000004ff0c7883 */ /* 0x000fe40008000000 */
[----:B------:R-:W-:Y:S02]  /*52a0*/  UISETP.NE.AND UP2, UPT, UR50, 0x1, UPT ;  /* 0x000000013200788c */ /* 0x000fe4000bf45270 */
[----:B------:R-:W-:Y:S02]  /*52b0*/  UIMAD.WIDE.U32 UR28, UR14, UR48, URZ ;  /* 0x000000300e1c72a5 */ /* 0x000fe4000f8e00ff */
[----:B------:R-:W-:Y:S02]  /*52c0*/  USEL UR4, UR38, UR45, !UP2 ;  /* 0x0000002d26047287 */ /* 0x000fe4000d000000 */
[----:B------:R-:W-:Y:S02]  /*52d0*/  UISETP.NE.AND UP0, UPT, UR15, 0x1, UPT ;  /* 0x000000010f00788c */ /* 0x000fe4000bf05270 */
[----:B------:R-:W-:Y:S02]  /*52e0*/  UP2UR UR16, UPR, URZ, 0x2 ;  /* 0x00000002ff107883 */ /* 0x000fe40008000000 */
[----:B------:R-:W-:Y:S02]  /*52f0*/  UISETP.NE.AND UP1, UPT, UR39, 0x1, UPT ;  /* 0x000000012700788c */ /* 0x000fe4000bf25270 */
[----:B-1----:R-:W-:Y:S02]  /*5300*/  UIMAD.WIDE.U32 UR8, UR4, UR22, URZ ;  /* 0x00000016040872a5 */ /* 0x002fe4000f8e00ff */
[----:B------:R-:W-:Y:S01]  /*5310*/  USEL UR7, UR42, UR46, !UP0 ;  /* 0x0000002e2a077287 */ /* 0x000fe2000c000000 */
[----:B------:R-:W-:Y:S02]  /*5320*/  UMOV UR5, UR27 ;  /* 0x0000001b00057c82 */ /* 0x000fe40008000000 */
[----:B------:R-:W-:Y:S02]  /*5330*/  USHF.R.U32.HI UR6, URZ, UR52, UR5 ;  /* 0x00000034ff067299 */ /* 0x000fe40008011605 */
[----:B------:R-:W-:Y:S02]  /*5340*/  UIMAD.WIDE.U32 UR18, UR7, UR22, URZ ;  /* 0x00000016071272a5 */ /* 0x000fe4000f8e00ff */
[----:B------:R-:W-:Y:S02]  /*5350*/  USEL UR6, UR13, UR6, !UP2 ;  /* 0x000000060d067287 */ /* 0x000fe4000d000000 */
[----:B------:R-:W-:Y:S01]  /*5360*/  UISETP.NE.AND UP2, UPT, UR12, URZ, UPT ;  /* 0x000000ff0c00728c */ /* 0x000fe2000bf45270 */
[----:B------:R-:W-:Y:S02]  /*5370*/  UMOV UR5, UR29 ;  /* 0x0000001d00057c82 */ /* 0x000fe40008000000 */
[----:B------:R-:W-:Y:S03]  /*5380*/  USHF.R.U32.HI UR10, URZ, UR49, UR5 ;  /* 0x00000031ff0a7299 */ /* 0x000fe60008011605 */
[----:B------:R-:W-:Y:S02]  /*5390*/  UMOV UR5, UR9 ;  /* 0x0000000900057c82 */ /* 0x000fe40008000000 */
[----:B------:R-:W-:Y:S03]  /*53a0*/  @UP1 USHF.R.U32.HI UR4, URZ, UR23, UR5 ;  /* 0x00000017ff041299 */ /* 0x000fe60008011605 */
[----:B------:R-:W-:Y:S01]  /*53b0*/  UMOV UR5, UR19 ;  /* 0x0000001300057c82 */ /* 0x000fe20008000000 */
[----:B------:R-:W-:Y:S02]  /*53c0*/  UIMAD UR4, UR39, UR4, URZ ;  /* 0x00000004270472a4 */ /* 0x000fe4000f8e02ff */
[----:B------:R-:W-:Y:S02]  /*53d0*/  @UP1 USHF.R.U32.HI UR7, URZ, UR23, UR5 ;  /* 0x00000017ff071299 */ /* 0x000fe40008011605 */
[----:B------:R-:W-:Y:S02]  /*53e0*/  USEL UR5, UR14, UR10, !UP0 ;  /* 0x0000000a0e057287 */ /* 0x000fe4000c000000 */
[----:B------:R-:W-:Y:S02]  /*53f0*/  UIMAD.WIDE.U32 UR18, UR6, UR22, URZ ;  /* 0x00000016061272a5 */ /* 0x000fe4000f8e00ff */
[----:B------:R-:W-:Y:S02]  /*5400*/  UIMAD UR8, UR39, UR7, URZ ;  /* 0x00000007270872a4 */ /* 0x000fe4000f8e02ff */
[----:B------:R-:W-:Y:S03]  /*5410*/  UISETP.GE.AND UP0, UPT, UR6, UR4, UPT ;  /* 0x000000040600728c */ /* 0x000fe6000bf06270 */
[----:B------:R-:W-:Y:S01]  /*5420*/  UMOV UR4, UR19 ;  /* 0x0000001300047c82 */ /* 0x000fe20008000000 */
[----:B------:R-:W-:Y:S02]  /*5430*/  UISETP.GE.OR UP0, UPT, UR5, UR8, UP0 ;  /* 0x000000080500728c */ /* 0x000fe40008706670 */
[----:B------:R-:W-:Y:S02]  /*5440*/  USHF.R.U32.HI UR4, URZ, UR23, UR4 ;  /* 0x00000017ff047299 */ /* 0x000fe40008011604 */
[----:B------:R-:W-:Y:S02]  /*5450*/  UIMAD.WIDE.U32 UR8, UR5, UR22, URZ ;  /* 0x00000016050872a5 */ /* 0x000fe4000f8e00ff */
[----:B------:R-:W-:Y:S04]  /*5460*/  USEL UR10, UR6, UR4, !UP1 ;  /* 0x00000004060a7287 */ /* 0x000fe8000c800000 */
[----:B------:R-:W-:Y:S01]  /*5470*/  UIADD3 UR12, UPT, UPT, -UR10, URZ, URZ ;  /* 0x000000ff0a0c7290 */ /* 0x000fe2000fffe1ff */
[----:B------:R-:W-:Y:S02]  /*5480*/  @!UP0 UMOV UR4, UR9 ;  /* 0x0000000900048c82 */ /* 0x000fe40008000000 */
[----:B------:R-:W-:Y:S02]  /*5490*/  @!UP0 USHF.R.U32.HI UR4, URZ, UR23, UR4 ;  /* 0x00000017ff048299 */ /* 0x000fe40008011604 */
[----:B------:R-:W-:Y:S02]  /*54a0*/  UIMAD UR8, UR39, UR12, UR6 ;  /* 0x0000000c270872a4 */ /* 0x000fe4000f8e0206 */
[----:B------:R-:W-:Y:S02]  /*54b0*/  @!UP0 USEL UR4, UR5, UR4, !UP1 ;  /* 0x0000000405048287 */ /* 0x000fe4000c800000 */
[----:B------:R-:W-:Y:S02]  /*54c0*/  UISETP.NE.AND UP1, UPT, UR16, URZ, UPT ;  /* 0x000000ff1000728c */ /* 0x000fe4000bf25270 */
[----:B------:R-:W-:Y:S02]  /*54d0*/  @!UP0 UIMAD UR8, UR7, UR8, UR4 ;  /* 0x00000008070882a4 */ /* 0x000fe4000f8e0204 */
[----:B------:R-:W-:Y:S02]  /*54e0*/  @!UP0 UIADD3 UR9, UPT, UPT, UR10, -UR4, URZ ;  /* 0x800000040a098290 */ /* 0x000fe4000fffe0ff */
[----:B------:R-:W-:Y:S02]  /*54f0*/  UIADD3 UR4, UPT, UPT, -UR5, URZ, URZ ;  /* 0x000000ff05047290 */ /* 0x000fe4000fffe1ff */
[----:B------:R-:W-:Y:S02]  /*5500*/  UIADD3 UR7, UPT, UPT, -UR6, URZ, URZ ;  /* 0x000000ff06077290 */ /* 0x000fe4000fffe1ff */
[----:B------:R-:W-:Y:S02]  /*5510*/  @!UP0 UIMAD UR6, UR9, UR39, UR5 ;  /* 0x00000027090682a4 */ /* 0x000fe4000f8e0205 */
[----:B------:R-:W-:Y:S02]  /*5520*/  UIMAD UR14, UR15, UR4, UR14 ;  /* 0x000000040f0e72a4 */ /* 0x000fe4000f8e020e */
[----:B------:R-:W-:Y:S01]  /*5530*/  UIMAD UR13, UR50, UR7, UR13 ;  /* 0x00000007320d72a4 */ /* 0x000fe2000f8e020d */
[----:B------:R-:W-:Y:S02]  /*5540*/  @!UP0 UMOV UR5, UR8 ;  /* 0x0000000800058c82 */ /* 0x000fe40008000000 */
[----:B------:R-:W-:Y:S02]  /*5550*/  UIMAD UR14, UR5, UR15, UR14 ;  /* 0x0000000f050e72a4 */ /* 0x000fe4000f8e020e */
[----:B------:R-:W-:Y:S11]  /*5560*/  UIMAD UR13, UR6, UR50, UR13 ;  /* 0x00000032060d72a4 */ /* 0x000ff6000f8e020d */
[----:B------:R-:W-:Y:S01]  /*5570*/  @!UPT UIADD3 URZ, UPT, UPT, URZ, URZ, URZ ;  /* 0x000000fffffff290 */ /* 0x000fe2000fffe0ff */
.L_x_100:
[----:B------:R-:W3:Y:S01]  /*5580*/  @!UP3 LDCU.128 UR28, c[0x0][0xf10] ;  /* 0x0001e200ff1cb7ac */ /* 0x000ee20008000c00 */
[----:B------:R-:W-:Y:S02]  /*5590*/  ISETP.NE.U32.AND P0, PT, RZ, UR40, PT ;  /* 0x00000028ff007c0c */ /* 0x000fe4000bf05070 */
[----:B------:R-:W-:Y:S02]  /*55a0*/  SHF.L.U32 R4, R11, 0x1f, RZ ;  /* 0x0000001f0b047819 */ /* 0x000fe400000006ff */
[----:B------:R-:W-:Y:S01]  /*55b0*/  ISETP.NE.AND.EX P0, PT, RZ, UR41, PT, P0 ;  /* 0x00000029ff007c0c */ /* 0x000fe2000bf05300 */
[----:B------:R-:W4:Y:S01]  /*55c0*/  @!UP3 LDCU UR5, c[0x0][0xf0c] ;  /* 0x0001e180ff05b7ac */ /* 0x000f220008000800 */
[----:B------:R-:W-:Y:S02]  /*55d0*/  USHF.L.U32 UR35, UR20, 0x7, URZ ;  /* 0x0000000714237899 */ /* 0x000fe400080006ff */
[----:B------:R-:W-:Y:S02]  /*55e0*/  USHF.L.U32 UR34, UR11, 0x7, URZ ;  /* 0x000000070b227899 */ /* 0x000fe400080006ff */
[----:B---3--:R-:W-:Y:S07]  /*55f0*/  UIMAD.WIDE.U32 UR6, UR14, UR28, URZ ;  /* 0x0000001c0e0672a5 */ /* 0x008fee000f8e00ff */
[----:B------:R-:W-:Y:S01]  /*5600*/  @!UP3 UMOV UR4, UR7 ;  /* 0x000000070004bc82 */ /* 0x000fe20008000000 */
[----:B----4-:R-:W-:Y:S02]  /*5610*/  @!UP3 UISETP.NE.AND UP0, UPT, UR5, 0x1, UPT ;  /* 0x000000010500b88c */ /* 0x010fe4000bf05270 */
[----:B------:R-:W-:Y:S02]  /*5620*/  @!UP3 USHF.R.U32.HI UR4, URZ, UR29, UR4 ;  /* 0x0000001dff04b299 */ /* 0x000fe40008011604 */
[----:B------:R-:W-:Y:S02]  /*5630*/  UIMAD.WIDE.U32 UR6, UR13, UR31, URZ ;  /* 0x0000001f0d0672a5 */ /* 0x000fe4000f8e00ff */
[----:B------:R-:W-:Y:S02]  /*5640*/  @!UP3 USEL UR8, UR14, UR4, !UP0 ;  /* 0x000000040e08b287 */ /* 0x000fe4000c000000 */
[----:B------:R-:W-:Y:S03]  /*5650*/  @!UP3 UISETP.NE.AND UP0, UPT, UR30, 0x1, UPT ;  /* 0x000000011e00b88c */ /* 0x000fe6000bf05270 */
[----:B------:R-:W-:Y:S02]  /*5660*/  @!UP3 UMOV UR6, UR7 ;  /* 0x000000070006bc82 */ /* 0x000fe40008000000 */
[----:B------:R-:W3:Y:S02]  /*5670*/  @!UP3 LDCU UR4, c[0x0][0xf20] ;  /* 0x0001e400ff04b7ac */ /* 0x000ee40008000800 */
[----:B---3--:R-:W-:Y:S04]  /*5680*/  @!UP3 USHF.R.U32.HI UR6, URZ, UR4, UR6 ;  /* 0x00000004ff06b299 */ /* 0x008fe80008011606 */
[----:B------:R-:W-:Y:S04]  /*5690*/  @!UP3 USEL UR6, UR13, UR6, !UP0 ;  /* 0x000000060d06b287 */ /* 0x000fe8000c000000 */
[----:B------:R-:W-:Y:S02]  /*56a0*/  @!UP3 UIADD3 UR4, UPT, UPT, -UR8, UR6, URZ ;  /* 0x000000060804b290 */ /* 0x000fe4000fffe1ff */
[----:B------:R-:W-:Y:S02]  /*56b0*/  @!UP3 UIADD3 UR6, UPT, UPT, UR8, -UR6, URZ ;  /* 0x800000060806b290 */ /* 0x000fe4000fffe0ff */
[----:B------:R-:W-:Y:S02]  /*56c0*/  @!UP3 UIMAD UR14, UR4, UR5, UR14 ;  /* 0x00000005040eb2a4 */ /* 0x000fe4000f8e020e */
[----:B------:R-:W-:Y:S01]  /*56d0*/  @!UP3 UIMAD UR13, UR6, UR30, UR13 ;  /* 0x0000001e060db2a4 */ /* 0x000fe2000f8e020d */
[----:B------:R-:W-:Y:S11]  /*56e0*/  BRA.U UP4, `(.L_x_101) ;  /* 0x0000000104107547 */ /* 0x000ff6000b800000 */
[----:B--2---:R-:W-:Y:S04]  /*56f0*/  MOV R0, UR47 ;  /* 0x0000002f00007c02 */ /* 0x004fe80008000f00 */
[----:B------:R-:W-:Y:S04]  /*5700*/  SHF.L.U32 R5, R0, 0x1f, RZ ;  /* 0x0000001f00057819 */ /* 0x000fe800000006ff */
[----:B------:R-:W2:Y:S02]  /*5710*/  SYNCS.PHASECHK.TRANS64.TRYWAIT P1, [UR21+0x128], R5 ;  /* 0x00012805ff0075a7 */ /* 0x000ea40008021115 */
[----:B--2---:R-:W-:Y:S05]  /*5720*/  @!P1 BRA `(.L_x_102) ;  /* 0x0000005800389947 */ /* 0x004fea0003800000 */
.L_x_101:
[----:B------:R-:W-:Y:S05]  /*5730*/  BRA.U !UP6, `(.L_x_103) ;  /* 0x000000010e387547 */ /* 0x000fea000b800000 */
[----:B------:R-:W-:Y:S01]  /*5740*/  UPLOP3.LUT UP1, UPT, UPT, UPT, UP5, 0x80, 0x8 ;  /* 0x000000000008789c */ /* 0x000fe20003f2f050 */
[----:B--2---:R-:W-:Y:S01]  /*5750*/  HFMA2 R0, -RZ, RZ, 0, 5.9604644775390625e-08 ;  /* 0x00000001ff007431 */ /* 0x004fe200000001ff */
[----:B------:R-:W2:Y:S01]  /*5760*/  LDCU.64 UR8, c[0x0][0x358] ;  /* 0x00006b00ff0877ac */ /* 0x000ea20008000a00 */
[----:B------:R-:W-:Y:S03]  /*5770*/  IMAD.MOV.U32 R80, RZ, RZ, 0x1 ;  /* 0x00000001ff507424 */ /* 0x000fe600078e00ff */
[----:B------:R-:W-:Y:S05]  /*5780*/  PLOP3.LUT P1, PT, PT, PT, UP1, 0x80, 0x8 ;  /* 0x000000000008781c */ /* 0x000fea0003f2f018 */
[----:B------:R-:W3:Y:S01]  /*5790*/  @UP1 LDCU.64 UR4, c[0x0][0xc88] ;  /* 0x00019100ff0417ac */ /* 0x000ee20008000a00 */
[----:B------:R-:W-:Y:S07]  /*57a0*/  @UP1 UIMAD UR6, UR44, UR40, URZ ;  /* 0x000000282c0612a4 */ /* 0x000fee000f8e02ff */
[----:B------:R-:W-:Y:S01]  /*57b0*/  @!P1 PRMT R80, R0, 0x7610, R80 ;  /* 0x0000761000509816 */ /* 0x000fe20000000050 */
[----:B---3--:R-:W-:Y:S06]  /*57c0*/  @UP1 UIMAD.WIDE UR4, UR6, 0x4, UR4 ;  /* 0x00000004060418a5 */ /* 0x008fec000f8e0204 */
[----:B------:R-:W-:Y:S01]  /*57d0*/  IMAD.U32 R6, RZ, RZ, UR4 ;  /* 0x00000004ff067e24 */ /* 0x000fe2000f8e00ff */
[----:B------:R-:W-:Y:S04]  /*57e0*/  MOV R7, UR5 ;  /* 0x0000000500077c02 */ /* 0x000fe80008000f00 */
[----:B------:R-:W3:Y:S01]  /*57f0*/  @!UP1 LDCU UR4, c[0x0][0xc80] ;  /* 0x00019000ff0497ac */ /* 0x000ee20008000800 */
[----:B--2--5:R4:W5:Y:S02]  /*5800*/  @P1 LDG.E R41, desc[UR8][R6.64] ;  /* 0x0000000806291981 */ /* 0x024964000c1e1900 */
[----:B---34-:R-:W-:Y:S07]  /*5810*/  @!P1 IMAD.U32 R41, RZ, RZ, UR4 ;  /* 0x00000004ff299e24 */ /* 0x018fee000f8e00ff */
.L_x_103:
[----:B-----5:R-:W-:Y:S01]  /*5820*/  @!P0 FSETP.EQ.AND P2, PT, R41, RZ, PT ;  /* 0x000000ff2900820b */ /* 0x020fe20003f42000 */
[----:B------:R-:W-:Y:S01]  /*5830*/  @!UPT UIADD3 URZ, UPT, UPT, URZ, URZ, URZ ;  /* 0x000000fffffff290 */ /* 0x000fe2000fffe0ff */
[----:B------:R-:W-:Y:S11]  /*5840*/  @!P0 BRA `(.L_x_104) ;  /* 0x0000000000148947 */ /* 0x000ff60003800000 */
[----:B------:R-:W-:Y:S02]  /*5850*/  LOP3.LUT P0, RZ, R80, 0xff, RZ, 0xc0, !PT ;  /* 0x000000ff50ff7812 */ /* 0x000fe4000780c0ff */
[----:B------:R-:W-:Y:S04]  /*5860*/  PLOP3.LUT P2, PT, PT, PT, UP1, 0x80, 0x8 ;  /* 0x000000000008781c */ /* 0x000fe80003f4f018 */
[----:B------:R-:W-:Y:S07]  /*5870*/  PLOP3.LUT P2, PT, P2, PT, PT, 0x8, 0x80 ;  /* 0x000000000080781c */ /* 0x000fee000174e170 */
[----:B------:R-:W-:Y:S11]  /*5880*/  @P0 FSETP.EQ.AND P2, PT, R41, RZ, PT ;  /* 0x000000ff2900020b */ /* 0x000ff60003f42000 */
[----:B------:R-:W-:Y:S02]  /*5890*/  @!UPT UIADD3 URZ, UPT, UPT, URZ, URZ, URZ ;  /* 0x000000fffffff290 */ /* 0x000fe4000fffe0ff */
.L_x_104:
[----:B------:R-:W3:Y:S01]  /*58a0*/  SYNCS.PHASECHK.TRANS64.TRYWAIT P0, [UR21+0x100], R4 ;  /* 0x00010004ff0075a7 */ /* 0x000ee20008001115 */
[----:B------:R-:W-:Y:S04]  /*58b0*/  ELECT P1, URZ, PT ;  /* 0x0000000000ff782f */ /* 0x000fe80003820000 */
[----:B------:R-:W-:Y:S01]  /*58c0*/  PLOP3.LUT P1, PT, P2, P1, PT, 0xf2, 0x2f ;  /* 0x00000000002f781c */ /* 0x000fe20001723e72 */
[----:B------:R-:W-:Y:S01]  /*58d0*/  @!UPT UIADD3 URZ, UPT, UPT, URZ, URZ, URZ ;  /* 0x000000fffffff290 */ /* 0x000fe2000fffe0ff */
[----:B---3--:R-:W-:Y:S11]  /*58e0*/  @!P0 BRA `(.L_x_105) ;  /* 0x0000005400e08947 */ /* 0x008ff60003800000 */
.L_x_211:
[----:B------:R-:W-:Y:S01]  /*58f0*/  @!P1 IADD3 R2, P0, PT, R12, 0x980, RZ ;  /* 0x000009800c029810 */ /* 0x000fe20007f1e0ff */
[----:B------:R-:W-:Y:S01]  /*5900*/  VOTEU.ALL UP0, P1 ;  /* 0x0000000000ff7886 */ /* 0x000fe20000800000 */
[----:B------:R-:W-:Y:S01]  /*5910*/  UMOV UR6, 0x0 ;  /* 0x0000000000067882 */ /* 0x000fe20000000000 */
[----:B------:R-:W-:Y:S01]  /*5920*/  UMOV UR7, 0x10000000 ;  /* 0x1000000000077882 */ /* 0x000fe20000000000 */
[----:B------:R-:W-:Y:S01]  /*5930*/  @!P1 R2UR UR5, R2 ;  /* 0x00000000020592ca */ /* 0x000fe200000e0000 */
[----:B--2---:R-:W-:Y:S01]  /*5940*/  @!P1 IMAD.X R0, RZ, RZ, R13, P0 ;  /* 0x000000ffff009224 */ /* 0x004fe200000e060d */
[----:B------:R-:W-:Y:S01]  /*5950*/  @!UP0 UIADD3 UR32, UPT, UPT, UR21, 0x200, URZ ;  /* 0x0000020015208890 */ /* 0x000fe2000fffe0ff */
[----:B------:R-:W-:Y:S01]  /*5960*/  VOTEU.ALL UP0, P1 ;  /* 0x0000000000ff7886 */ /* 0x000fe20000800000 */
[----:B------:R-:W-:Y:S02]  /*5970*/  UMOV UR36, UR44 ;  /* 0x0000002c00247c82 */ /* 0x000fe40008000000 */
[----:B------:R-:W-:Y:S01]  /*5980*/  @!P1 R2UR UR4, R0 ;  /* 0x00000000000492ca */ /* 0x000fe200000e0000 */
[----:B------:R-:W-:Y:S06]  /*5990*/  @!P1 IMAD.MOV.U32 R0, RZ, RZ, 0x2000 ;  /* 0x00002000ff009424 */ /* 0x000fec00078e00ff */
[----:B------:R-:W-:Y:S06]  /*59a0*/  IMAD.U32 R6, RZ, RZ, UR5 ;  /* 0x00000005ff067e24 */ /* 0x000fec000f8e00ff */
[----:B------:R-:W-:Y:S01]  /*59b0*/  IMAD.U32 R7, RZ, RZ, UR4 ;  /* 0x00000004ff077e24 */ /* 0x000fe2000f8e00ff */
[----:B------:R-:W-:Y:S04]  /*59c0*/  @!P1 R2UR UR4, R6 ;  /* 0x00000000060492ca */ /* 0x000fe800000e0000 */
[----:B------:R-:W-:Y:S11]  /*59d0*/  @!P1 R2UR UR5, R7 ;  /* 0x00000000070592ca */ /* 0x000ff600000e0000 */
[----:B------:R-:W-:Y:S02]  /*59e0*/  @!UPT UIADD3 URZ, UPT, UPT, URZ, URZ, URZ ;  /* 0x000000fffffff290 */ /* 0x000fe4000fffe0ff */
[----:B------:R2:W-:Y:S01]  /*59f0*/  @!UP0 UTMALDG.3D [UR32], [UR4], desc[UR6] ;  /* 0x00000620040085b4 */ /* 0x0005e20008011000 */
[----:B------:R3:W-:Y:S01]  /*5a00*/  @!P1 SYNCS.ARRIVE.TRANS64.RED.A0TR RZ, [UR21+0xe0], R0 ;  /* 0x0000e000ffff99a7 */ /* 0x0007e20008300415 */
[----:B--2---:R-:W-:Y:S09]  /*5a10*/  UPRMT UR4, UR53, 0x654, UR33 ;  /* 0x0000065435047896 */ /* 0x004ff20008000021 */
[----:B------:R-:W-:Y:S01]  /*5a20*/  SYNCS.ARRIVE.TRANS64.RED.A1T0 RZ, [UR4], RZ ;  /* 0x000000ffffff79a7 */ /* 0x000fe20008100404 */
[----:B------:R-:W2:Y:S02]  /*5a30*/  SYNCS.PHASECHK.TRANS64.TRYWAIT P0, [UR21+0x108], R4 ;  /* 0x00010804ff0075a7 */ /* 0x000ea40008001115 */
[----:B--23--:R-:W-:Y:S05]  /*5a40*/  @!P0 BRA `(.L_x_106) ;  /* 0x0000005400a08947 */ /* 0x00cfea0003800000 */
.L_x_213:
[----:B------:R-:W-:Y:S01]  /*5a50*/  @!P1 IADD3 R2, P0, PT, R12, 0x980, RZ ;  /* 0x000009800c029810 */ /* 0x000fe20007f1e0ff */
[----:B------:R-:W-:Y:S01]  /*5a60*/  VOTEU.ALL UP0, P1 ;  /* 0x0000000000ff7886 */ /* 0x000fe20000800000 */
[----:B------:R-:W-:Y:S01]  /*5a70*/  UMOV UR6, 0x0 ;  /* 0x0000000000067882 */ /* 0x000fe20000000000 */
[----:B------:R-:W-:Y:S01]  /*5a80*/  UMOV UR7, 0x10000000 ;  /* 0x1000000000077882 */ /* 0x000fe20000000000 */
[----:B------:R-:W-:Y:S01]  /*5a90*/  @!P1 R2UR UR5, R2 ;  /* 0x00000000020592ca */ /* 0x000fe200000e0000 */
[----:B------:R-:W-:Y:S01]  /*5aa0*/  @!P1 IMAD.X R0, RZ, RZ, R13, P0 ;  /* 0x000000ffff009224 */ /* 0x000fe200000e060d */
[----:B------:R-:W-:Y:S02]  /*5ab0*/  @!UP0 UIADD3 UR26, UPT, UPT, UR34, 0x20, URZ ;  /* 0x00000020221a8890 */ /* 0x000fe4000fffe0ff */
[----:B------:R-:W-:Y:S02]  /*5ac0*/  @!UP0 UIADD3 UR24, UPT, UPT, UR21, 0x2200, URZ ;  /* 0x0000220015188890 */ /* 0x000fe4000fffe0ff */
[----:B------:R-:W-:Y:S01]  /*5ad0*/  @!P1 R2UR UR4, R0 ;  /* 0x00000000000492ca */ /* 0x000fe200000e0000 */
[----:B------:R-:W-:Y:S01]  /*5ae0*/  VOTEU.ALL UP0, P1 ;  /* 0x0000000000ff7886 */ /* 0x000fe20000800000 */
[----:B------:R-:W-:Y:S01]  /*5af0*/  UMOV UR27, UR35 ;  /* 0x00000023001b7c82 */ /* 0x000fe20008000000 */
[----:B------:R-:W-:Y:S01]  /*5b00*/  UMOV UR28, UR44 ;  /* 0x0000002c001c7c82 */ /* 0x000fe20008000000 */
[----:B------:R-:W-:Y:S03]  /*5b10*/  @!P1 IMAD.MOV.U32 R0, RZ, RZ, 0x2000 ;  /* 0x00002000ff009424 */ /* 0x000fe600078e00ff */
[----:B------:R-:W-:Y:S06]  /*5b20*/  IMAD.U32 R6, RZ, RZ, UR5 ;  /* 0x00000005ff067e24 */ /* 0x000fec000f8e00ff */
[----:B------:R-:W-:Y:S01]  /*5b30*/  IMAD.U32 R7, RZ, RZ, UR4 ;  /* 0x00000004ff077e24 */ /* 0x000fe2000f8e00ff */
[----:B------:R-:W-:Y:S04]  /*5b40*/  @!P1 R2UR UR4, R6 ;  /* 0x00000000060492ca */ /* 0x000fe800000e0000 */
[----:B------:R-:W-:Y:S11]  /*5b50*/  @!P1 R2UR UR5, R7 ;  /* 0x00000000070592ca */ /* 0x000ff600000e0000 */
[----:B------:R-:W-:Y:S02]  /*5b60*/  @!UPT UIADD3 URZ, UPT, UPT, URZ, URZ, URZ ;  /* 0x000000fffffff290 */ /* 0x000fe4000fffe0ff */
[----:B------:R3:W-:Y:S01]  /*5b70*/  @!UP0 UTMALDG.3D [UR24], [UR4], desc[UR6] ;  /* 0x00000618040085b4 */ /* 0x0007e20008011000 */
[----:B------:R4:W-:Y:S01]  /*5b80*/  @!P1 SYNCS.ARRIVE.TRANS64.RED.A0TR RZ, [UR21+0xe8], R0 ;  /* 0x0000e800ffff99a7 */ /* 0x0009e20008300415 */
[----:B---3--:R-:W-:Y:S09]  /*5b90*/  UPRMT UR4, UR53, 0x654, UR25 ;  /* 0x0000065435047896 */ /* 0x008ff20008000019 */
[----:B------:R-:W-:Y:S01]  /*5ba0*/  SYNCS.ARRIVE.TRANS64.RED.A1T0 RZ, [UR4], RZ ;  /* 0x000000ffffff79a7 */ /* 0x000fe20008100404 */
[----:B------:R-:W3:Y:S02]  /*5bb0*/  SYNCS.PHASECHK.TRANS64.TRYWAIT P0, [UR21+0x110], R4 ;  /* 0x00011004ff0075a7 */ /* 0x000ee40008001115 */
[----:B---34-:R-:W-:Y:S05]  /*5bc0*/  @!P0 BRA `(.L_x_107) ;  /* 0x0000005400588947 */ /* 0x018fea0003800000 */
.L_x_215:
[----:B------:R-:W-:Y:S01]  /*5bd0*/  @!P1 IADD3 R2, P0, PT, R12, 0x980, RZ ;  /* 0x000009800c029810 */ /* 0x000fe20007f1e0ff */
[----:B------:R-:W-:Y:S01]  /*5be0*/  VOTEU.ALL UP0, P1 ;  /* 0x0000000000ff7886 */ /* 0x000fe20000800000 */
[----:B------:R-:W-:Y:S01]  /*5bf0*/  UMOV UR6, 0x0 ;  /* 0x0000000000067882 */ /* 0x000fe20000000000 */
[----:B------:R-:W-:Y:S01]  /*5c00*/  UMOV UR7, 0x10000000 ;  /* 0x1000000000077882 */ /* 0x000fe20000000000 */
[----:B------:R-:W-:Y:S01]  /*5c10*/  @!P1 R2UR UR5, R2 ;  /* 0x00000000020592ca */ /* 0x000fe200000e0000 */
[----:B------:R-:W-:Y:S01]  /*5c20*/  @!P1 IMAD.X R0, RZ, RZ, R13, P0 ;  /* 0x000000ffff009224 */ /* 0x000fe200000e060d */
[----:B------:R-:W-:Y:S01]  /*5c30*/  @!UP0 UIADD3 UR18, UPT, UPT, UR34, 0x40, URZ ;  /* 0x0000004022128890 */ /* 0x000fe2000fffe0ff */
[----:B------:R-:W-:Y:S01]  /*5c40*/  VIADD R10, R10, 0x1 ;  /* 0x000000010a0a7836 */ /* 0x000fe20000000000 */
        /* <DEDUP_REMOVED lines=17> */
.L_x_217:
[----:B------:R-:W-:Y:S01]  /*5d60*/  @!P1 IADD3 R2, P0, PT, R12, 0x980, RZ ;  /* 0x000009800c029810 */ /* 0x000fe20007f1e0ff */
[----:B------:R-:W-:Y:S01]  /*5d70*/  VOTEU.ALL UP0, P1 ;  /* 0x0000000000ff7886 */ /* 0x000fe20000800000 */
[----:B------:R-:W-:Y:S01]  /*5d80*/  UMOV UR6, 0x0 ;  /* 0x0000000000067882 */ /* 0x000fe20000000000 */
[----:B------:R-:W-:Y:S01]  /*5d90*/  UMOV UR7, 0x10000000 ;  /* 0x1000000000077882 */ /* 0x000fe20000000000 */
[----:B------:R-:W-:Y:S01]  /*5da0*/  @!P1 R2UR UR5, R2 ;  /* 0x00000000020592ca */ /* 0x000fe200000e0000 */
[----:B------:R-:W-:Y:S01]  /*5db0*/  @!P1 IMAD.X R0, RZ, RZ, R13, P0 ;  /* 0x000000ffff009224 */ /* 0x000fe200000e060d */
[----:B------:R-:W-:Y:S01]  /*5dc0*/  @!UP0 UIADD3 UR10, UPT, UPT, UR34, 0x60, URZ ;  /* 0x00000060220a8890 */ /* 0x000fe2000fffe0ff */
[----:B------:R-:W-:Y:S01]  /*5dd0*/  R2UR UR16, R82 ;  /* 0x00000000521072ca */ /* 0x000fe200000e0000 */
[----:B------:R-:W-:Y:S01]  /*5de0*/  @!UP0 UIADD3 UR8, UPT, UPT, UR21, 0x6200, URZ ;  /* 0x0000620015088890 */ /* 0x000fe2000fffe0ff */
[----:B------:R-:W-:Y:S01]  /*5df0*/  ISETP.NE.AND P0, PT, R10, 0x2, PT ;  /* 0x000000020a00780c */ /* 0x000fe20003f05270 */
[----:B------:R-:W-:Y:S01]  /*5e00*/  @!UP0 UIADD3 UR9, UPT, UPT, UR21, 0xf8, URZ ;  /* 0x000000f815098890 */ /* 0x000fe2000fffe0ff */
[----:B------:R-:W-:Y:S01]  /*5e10*/  @!P1 R2UR UR4, R0 ;  /* 0x00000000000492ca */ /* 0x000fe200000e0000 */
[----:B------:R-:W-:Y:S01]  /*5e20*/  VOTEU.ALL UP0, P1 ;  /* 0x0000000000ff7886 */ /* 0x000fe20000800000 */
[----:B------:R-:W-:Y:S01]  /*5e30*/  UMOV UR11, UR35 ;  /* 0x00000023000b7c82 */ /* 0x000fe20008000000 */
[----:B------:R-:W-:Y:S01]  /*5e40*/  UMOV UR12, UR44 ;  /* 0x0000002c000c7c82 */ /* 0x000fe20008000000 */
[----:B------:R-:W-:Y:S01]  /*5e50*/  SEL R0, RZ, 0x1, P0 ;  /* 0x00000001ff007807 */ /* 0x000fe20000000000 */
[----:B------:R-:W-:Y:S01]  /*5e60*/  UIADD3 UR20, UPT, UPT, UR14, UR63, URZ ;  /* 0x0000003f0e147290 */ /* 0x000fe2000fffe0ff */
[----:B--2---:R-:W-:Y:S01]  /*5e70*/  IMAD.U32 R4, RZ, RZ, UR5 ;  /* 0x00000005ff047e24 */ /* 0x004fe2000f8e00ff */
[----:B------:R-:W-:Y:S01]  /*5e80*/  LOP3.LUT R11, R11, 0x1, RZ, 0x3c, !PT ;  /* 0x000000010b0b7812 */ /* 0x000fe200078e3cff */
[----:B------:R-:W-:Y:S01]  /*5e90*/  UMOV UR44, UR37 ;  /* 0x00000025002c7c82 */ /* 0x000fe20008000000 */
[----:B------:R-:W-:Y:S01]  /*5ea0*/  LOP3.LUT R9, R9, R0, RZ, 0x3c, !PT ;  /* 0x0000000009097212 */ /* 0x000fe200078e3cff */
[----:B------:R-:W-:Y:S01]  /*5eb0*/  UPLOP3.LUT UP4, UPT, UPT, UPT, UPT, 0x80, 0x8 ;  /* 0x000000000008789c */ /* 0x000fe20003f8f070 */
[----:B------:R-:W-:Y:S02]  /*5ec0*/  SEL R10, R10, RZ, P0 ;  /* 0x000000ff0a0a7207 */ /* 0x000fe40000000000 */
[----:B------:R-:W-:Y:S01]  /*5ed0*/  IMAD.U32 R5, RZ, RZ, UR4 ;  /* 0x00000004ff057e24 */ /* 0x000fe2000f8e00ff */
[----:B------:R-:W-:Y:S04]  /*5ee0*/  @!P1 R2UR UR4, R4 ;  /* 0x00000000040492ca */ /* 0x000fe800000e0000 */
[----:B------:R-:W-:Y:S11]  /*5ef0*/  @!P1 R2UR UR5, R5 ;  /* 0x00000000050592ca */ /* 0x000ff600000e0000 */
[----:B------:R-:W-:Y:S02]  /*5f00*/  @!UPT UIADD3 URZ, UPT, UPT, URZ, URZ, URZ ;  /* 0x000000fffffff290 */ /* 0x000fe4000fffe0ff */
[----:B------:R2:W-:Y:S01]  /*5f10*/  @!UP0 UTMALDG.3D [UR8], [UR4], desc[UR6] ;  /* 0x00000608040085b4 */ /* 0x0005e20008011000 */
[----:B------:R3:W-:Y:S01]  /*5f20*/  @!P1 SYNCS.ARRIVE.TRANS64.RED.A0TR RZ, [UR21+0xf8], R3 ;  /* 0x0000f803ffff99a7 */ /* 0x0007e20008300415 */
[----:B------:R-:W-:Y:S01]  /*5f30*/  SYNCS.ARRIVE.TRANS64.RED.A1T0 RZ, [UR43], RZ ;  /* 0x000000ffffff79a7 */ /* 0x000fe2000810042b */
[----:B--2---:R-:W-:Y:S01]  /*5f40*/  UIADD3 UR11, UPT, UPT, UR13, UR16, URZ ;  /* 0x000000100d0b7290 */ /* 0x004fe2000fffe0ff */
[----:B------:R-:W-:Y:S11]  /*5f50*/  BRA.U UP2, `(.L_x_109) ;  /* 0xfffffff1024c7547 */ /* 0x000ff6000b83ffff */
[----:B---3--:R-:W-:-:S04]  /*5f60*/  SHF.L.U32 R3, R11, 0x1f, RZ ;  /* 0x0000001f0b037819 */ /* 0x008fc800000006ff */
[----:B------:R-:W2:Y:S02]  /*5f70*/  SYNCS.PHASECHK.TRANS64.TRYWAIT P0, [UR21+0x100], R3 ;  /* 0x00010003ff0075a7 */ /* 0x000ea40008001115 */
[----:B--2---:R-:W-:Y:S05]  /*5f80*/  @!P0 BRA `(.L_x_110) ;  /* 0x0000005000988947 */ /* 0x004fea0003800000 */
.L_x_219:
[----:B------:R-:W3:Y:S02]  /*5f90*/  SYNCS.PHASECHK.TRANS64.TRYWAIT P0, [UR21+0x108], R3 ;  /* 0x00010803ff0075a7 */ /* 0x000ee40008001115 */
[----:B---3--:R-:W-:Y:S05]  /*5fa0*/  @!P0 BRA `(.L_x_111) ;  /* 0x0000005000a88947 */ /* 0x008fea0003800000 */
.L_x_221:
[----:B------:R-:W3:Y:S02]  /*5fb0*/  SYNCS.PHASECHK.TRANS64.TRYWAIT P0, [UR21+0x110], R3 ;  /* 0x00011003ff0075a7 */ /* 0x000ee40008001115 */
[----:B---3--:R-:W-:Y:S05]  /*5fc0*/  @!P0 BRA `(.L_x_112) ;  /* 0x0000005000b88947 */ /* 0x008fea0003800000 */
.L_x_223:
[----:B--2---:R-:W-:-:S07]  /*5fd0*/  MOV R0, UR21 ;  /* 0x0000001500007c02 */ /* 0x004fce0008000f00 */
.L_x_113:
[----:B--2---:R-:W-:-:S04]  /*5fe0*/  SHF.L.U32 R3, R11, 0x1f, RZ ;  /* 0x0000001f0b037819 */ /* 0x004fc800000006ff */
[----:B------:R2:W3:Y:S03]  /*5ff0*/  SYNCS.PHASECHK.TRANS64.TRYWAIT P0, [R0+URZ+0x118], R3 ;  /* 0x00011803000075a7 */ /* 0x0004e600080011ff */
[----:B---3--:R-:W-:Y:S05]  /*6000*/  @!P0 NANOSLEEP.SYNCS 0x989680 ;  /* 0x009896800000895d */ /* 0x008fea0003900000 */
[----:B------:R-:W3:Y:S02]  /*6010*/  @!P0 SYNCS.PHASECHK.TRANS64 P0, [R0+URZ+0x118], R3 ;  /* 0x00011803000085a7 */ /* 0x000ee400080010ff */
[----:B-1-3--:R-:W-:Y:S05]  /*6020*/  @P0 EXIT ;  /* 0x000000000000094d */ /* 0x00afea0003800000 */
[----:B------:R-:W-:Y:S05]  /*6030*/  BRA `(.L_x_113) ;  /* 0xfffffffc00e87947 */ /* 0x000fea000383ffff */
.L_x_98:
[----:B------:R-:W-:-:S06]  /*6040*/  UISETP.GE.AND UP0, UPT, UR21, 0x4, UPT ;  /* 0x000000041500788c */ /* 0x000fcc000bf06270 */
[----:B------:R-:W-:-:S13]  /*6050*/  PLOP3.LUT P0, PT, PT, PT, UP0, 0x80, 0x8 ;  /* 0x000000000008781c */ /* 0x000fda0003f0f008 */
[----:B-1----:R-:W-:Y:S05]  /*6060*/  @!P0 EXIT ;  /* 0x000000000000894d */ /* 0x002fea0003800000 */
[----:B------:R-:W-:Y:S01]  /*6070*/  BAR.SYNC.DEFER_BLOCKING 0x6, 0xa0 ;  /* 0x0182800000007b1d */ /* 0x000fe20000010000 */
[C---:B------:R-:W-:Y:S01]  /*6080*/  IMAD.SHL.U32 R2, R94.reuse, 0x20, RZ ;  /* 0x000000205e027824 */ /* 0x040fe200078e00ff */
[C---:B------:R-:W-:Y:S01]  /*6090*/  SHF.L.U32 R37, R94.reuse, 0x10, RZ ;  /* 0x000000105e257819 */ /* 0x040fe200000006ff */
[C---:B------:R-:W-:Y:S01]  /*60a0*/  IMAD.SHL.U32 R93, R94.reuse, 0x4, RZ ;  /* 0x000000045e5d7824 */ /* 0x040fe200078e00ff */
[----:B------:R-:W-:Y:S01]  /*60b0*/  LOP3.LUT R95, R94, 0x60, RZ, 0xc0, !PT ;  /* 0x000000605e5f7812 */ /* 0x000fe200078ec0ff */
[----:B------:R-:W-:Y:S01]  /*60c0*/  HFMA2 R86, -RZ, RZ, 0, 0 ;  /* 0x00000000ff567431 */ /* 0x000fe200000001ff */
[----:B------:R-:W-:Y:S02]  /*60d0*/  UMOV UR43, 0x400 ;  /* 0x00000400002b7882 */ /* 0x000fe40000000000 */
[----:B------:R-:W1:Y:S01]  /*60e0*/  LDC.64 R78, c[0x0][0xcb0] ;  /* 0x00032c00ff4e7b82 */ /* 0x000e620000000a00 */
[----:B------:R-:W-:Y:S01]  /*60f0*/  ULEA UR43, UR53, UR43, 0x18 ;  /* 0x0000002b352b7291 */ /* 0x000fe2000f8ec0ff */
[----:B------:R-:W-:Y:S01]  /*6100*/  LOP3.LUT R6, R2, 0xc0, RZ, 0xc0, !PT ;  /* 0x000000c002067812 */ /* 0x000fe200078ec0ff */
[----:B------:R-:W2:Y:S01]  /*6110*/  LDCU.64 UR6, c[0x0][0xc90] ;  /* 0x00019200ff0677ac */ /* 0x000ea20008000a00 */
[----:B------:R-:W-:Y:S01]  /*6120*/  LOP3.LUT R92, R94, 0x2, RZ, 0xc0, !PT ;  /* 0x000000025e5c7812 */ /* 0x000fe200078ec0ff */
[----:B------:R-:W-:Y:S01]  /*6130*/  IMAD.MOV.U32 R90, RZ, RZ, 0x1 ;  /* 0x00000001ff5a7424 */ /* 0x000fe200078e00ff */
[----:B------:R-:W-:Y:S01]  /*6140*/  LOP3.LUT R93, R6, 0x18, R93, 0xf8, !PT ;  /* 0x00000018065d7812 */ /* 0x000fe200078ef85d */
[----:B------:R-:W-:Y:S01]  /*6150*/  UIADD3 UR4, UPT, UPT, UR43, 0x200, URZ ;  /* 0x000002002b047890 */ /* 0x000fe2000fffe0ff */
[----:B------:R-:W3:Y:S01]  /*6160*/  LDC.64 R76, c[0x0][0xca8] ;  /* 0x00032a00ff4c7b82 */ /* 0x000ee20000000a00 */
[----:B------:R-:W-:Y:S01]  /*6170*/  LOP3.LUT R37, R37, 0x600000, RZ, 0xc0, !PT ;  /* 0x0060000025257812 */ /* 0x000fe200078ec0ff */
[----:B------:R-:W-:Y:S01]  /*6180*/  IMAD.MOV.U32 R36, RZ, RZ, RZ ;  /* 0x000000ffff247224 */ /* 0x000fe200078e00ff */
[----:B------:R-:W-:-:S02]  /*6190*/  LOP3.LUT R93, R93, 0xf20, R2, 0xf8, !PT ;  /* 0x00000f205d5d7812 */ /* 0x000fc400078ef802 */
[----:B------:R-:W-:Y:S01]  /*61a0*/  CS2R R88, SRZ ;  /* 0x0000000000587805 */ /* 0x000fe2000001ff00 */
[----:B------:R-:W-:Y:S01]  /*61b0*/  IMAD.U32 R84, RZ, RZ, UR4 ;  /* 0x00000004ff547e24 */ /* 0x000fe2000f8e00ff */
[----:B------:R-:W-:Y:S01]  /*61c0*/  LOP3.LUT R94, R94, 0x4, RZ, 0xc0, !PT ;  /* 0x000000045e5e7812 */ /* 0x000fe200078ec0ff */
[----:B------:R-:W4:Y:S01]  /*61d0*/  LDCU UR60, c[0x0][0x370] ;  /* 0x00006e00ff3c77ac */ /* 0x000f220008000800 */
[----:B------:R-:W4:Y:S02]  /*61e0*/  LDS R0, [UR43+0x1c0] ;  /* 0x0001c02bff007984 */ /* 0x000f240008000800 */
[----:B------:R-:W-:Y:S01]  /*61f0*/  LEA R93, R93, R84, 0x1 ;  /* 0x000000545d5d7211 */ /* 0x000fe200078e08ff */
[----:B------:R-:W1:Y:S01]  /*6200*/  LDCU UR42, c[0x0][0xf0c] ;  /* 0x0001e180ff2a77ac */ /* 0x000e620008000800 */
[----:B--2---:R-:W-:Y:S01]  /*6210*/  IMAD.U32 R97, RZ, RZ, UR6 ;  /* 0x00000006ff617e24 */ /* 0x004fe2000f8e00ff */
[----:B------:R-:W-:Y:S02]  /*6220*/  MOV R96, UR7 ;  /* 0x0000000700607c02 */ /* 0x000fe40008000f00 */
[--C-:B------:R-:W-:Y:S01]  /*6230*/  IMAD R92, R92, -0x10, R93.reuse ;  /* 0xfffffff05c5c7824 */ /* 0x100fe200078e025d */
[----:B------:R-:W2:Y:S01]  /*6240*/  LDCU UR38, c[0x0][0xf30] ;  /* 0x0001e600ff2677ac */ /* 0x000ea20008000800 */
[----:B------:R-:W-:Y:S01]  /*6250*/  IMAD R91, R94, -0x10, R93 ;  /* 0xfffffff05e5b7824 */ /* 0x000fe200078e025d */
[----:B------:R-:W1:Y:S01]  /*6260*/  LDCU.64 UR54, c[0x0][0xc88] ;  /* 0x00019100ff3677ac */ /* 0x000e620008000a00 */
[----:B------:R-:W1:Y:S01]  /*6270*/  LDCU.64 UR40, c[0x0][0xf28] ;  /* 0x0001e500ff2877ac */ /* 0x000e620008000a00 */
[----:B------:R-:W1:Y:S01]  /*6280*/  LDCU.128 UR56, c[0x0][0xf10] ;  /* 0x0001e200ff3877ac */ /* 0x000e620008000c00 */
[----:B------:R-:W1:Y:S01]  /*6290*/  LDCU UR52, c[0x0][0x374] ;  /* 0x00006e80ff3477ac */ /* 0x000e620008000800 */
[----:B------:R-:W-:Y:S01]  /*62a0*/  UMOV UR47, URZ ;  /* 0x000000ff002f7c82 */ /* 0x000fe20008000000 */
[----:B------:R-:W-:Y:S01]  /*62b0*/  UMOV UR46, URZ ;  /* 0x000000ff002e7c82 */ /* 0x000fe20008000000 */
[----:B-1234-:R-:W-:-:S07]  /*62c0*/  IMAD.IADD R37, R0, 0x1, R37 ;  /* 0x0000000100257824 */ /* 0x01efce00078e0225 */
.L_x_157:
[----:B------:R-:W-:Y:S02]  /*62d0*/  LEA R3, R86, UR43, 0x3 ;  /* 0x0000002b56037c11 */ /* 0x000fe4000f8e18ff */
[----:B------:R-:W-:Y:S02]  /*62e0*/  SHF.L.U32 R0, R88, 0x1f, RZ ;  /* 0x0000001f58007819 */ /* 0x000fe400000006ff */
[----:B------:R-:W-:Y:S02]  /*62f0*/  LEA R5, R86, UR43, 0x4 ;  /* 0x0000002b56057c11 */ /* 0x000fe4000f8e20ff */
[----:B-1----:R-:W1:Y:S02]  /*6300*/  SYNCS.PHASECHK.TRANS64.TRYWAIT P0, [R3+URZ+0x130], R0 ;  /* 0x00013000030075a7 */ /* 0x002e6400080011ff */
[----:B-12---:R-:W-:Y:S05]  /*6310*/  @!P0 BRA `(.L_x_114) ;  /* 0x0000004c00fc8947 */ /* 0x006fea0003800000 */
.L_x_224:
[----:B------:R-:W2:Y:S01]  /*6320*/  LDS.128 R4, [R5+0x1a0] ;  /* 0x0001a00005047984 */ /* 0x000ea20000000c00 */
        /* <DEDUP_REMOVED lines=10> */
[----:B------:R-:W-:Y:S01]  /*63d0*/  PLOP3.LUT P0, PT, PT, PT, UP1, 0x80, 0x8 ;  /* 0x000000000008781c */ /* 0x000fe20003f0f018 */
[----:B------:R-:W-:Y:S11]  /*63e0*/  UP2UR UR62, UPR, URZ, 0x2 ;  /* 0x00000002ff3e7883 */ /* 0x000ff60008000000 */
[----:B------:R-:W-:Y:S01]  /*63f0*/  @!UPT UIADD3 URZ, UPT, UPT, URZ, URZ, URZ ;  /* 0x000000fffffff290 */ /* 0x000fe2000fffe0ff */
[----:B-1----:R-:W-:Y:S02]  /*6400*/  @P0 SHF.R.U32.HI R0, RZ, 0x10, R5 ;  /* 0x00000010ff000819 */ /* 0x002fe40000011605 */
        /* <DEDUP_REMOVED lines=12> */
[----:B------:R-:W2:Y:S01]  /*64d0*/  LDCU UR10, c[0x0][0xf20] ;  /* 0x0001e400ff0a77ac */ /* 0x000ea20008000800 */
[----:B------:R-:W-:Y:S02]  /*64e0*/  UIMAD.WIDE.U32 UR4, UR52, UR59, URZ ;  /* 0x0000003b340472a5 */ /* 0x000fe4000f8e00ff */
[----:B------:R-:W-:Y:S02]  /*64f0*/  UIMAD.WIDE.U32 UR6, UR60, UR56, URZ ;  /* 0x000000383c0672a5 */ /* 0x000fe4000f8e00ff */
[----:B------:R-:W-:Y:S02]  /*6500*/  UISETP.NE.AND UP0, UPT, UR58, 0x1, UPT ;  /* 0x000000013a00788c */ /* 0x000fe4000bf05270 */
[----:B------:R-:W-:Y:S02]  /*6510*/  UIMAD.WIDE.U32 UR8, UR36, UR59, URZ ;  /* 0x0000003b240872a5 */ /* 0x000fe4000f8e00ff */
[----:B------:R-:W-:Y:S02]  /*6520*/  UIMAD.WIDE.U32 UR12, UR37, UR56, URZ ;  /* 0x00000038250c72a5 */ /* 0x000fe4000f8e00ff */
[----:B------:R-:W-:Y:S02]  /*6530*/  UISETP.NE.AND UP1, UPT, UR42, 0x1, UPT ;  /* 0x000000012a00788c */ /* 0x000fe4000bf25270 */
[----:B------:R-:W-:Y:S01]  /*6540*/  UISETP.NE.AND UP2, UPT, UR39, 0x1, UPT ;  /* 0x000000012700788c */ /* 0x000fe2000bf45270 */
[----:B------:R-:W-:Y:S02]  /*6550*/  UMOV UR4, UR5 ;  /* 0x0000000500047c82 */ /* 0x000fe40008000000 */
[----:B--2---:R-:W-:Y:S03]  /*6560*/  USHF.R.U32.HI UR5, URZ, UR10, UR4 ;  /* 0x0000000aff057299 */ /* 0x004fe60008011604 */
[----:B------:R-:W-:Y:S02]  /*6570*/  UMOV UR4, UR7 ;  /* 0x0000000700047c82 */ /* 0x000fe40008000000 */
[----:B------:R-:W-:Y:S02]  /*6580*/  USHF.R.U32.HI UR7, URZ, UR57, UR4 ;  /* 0x00000039ff077299 */ /* 0x000fe40008011604 */
[----:B------:R-:W-:Y:S02]  /*6590*/  USEL UR4, UR52, UR5, !UP0 ;  /* 0x0000000534047287 */ /* 0x000fe4000c000000 */
[----:B------:R-:W-:Y:S01]  /*65a0*/  USEL UR7, UR60, UR7, !UP1 ;  /* 0x000000073c077287 */ /* 0x000fe2000c800000 */
[----:B------:R-:W-:Y:S01]  /*65b0*/  UMOV UR5, UR9 ;  /* 0x0000000900057c82 */ /* 0x000fe20008000000 */
[----:B------:R-:W-:Y:S02]  /*65c0*/  UIMAD.WIDE.U32 UR8, UR4, UR40, URZ ;  /* 0x00000028040872a5 */ /* 0x000fe4000f8e00ff */
[----:B------:R-:W-:Y:S03]  /*65d0*/  USHF.R.U32.HI UR6, URZ, UR10, UR5 ;  /* 0x0000000aff067299 */ /* 0x000fe60008011605 */
[----:B------:R-:W-:Y:S01]  /*65e0*/  UMOV UR5, UR13 ;  /* 0x0000000d00057c82 */ /* 0x000fe20008000000 */
[----:B------:R-:W-:Y:S02]  /*65f0*/  UIMAD.WIDE.U32 UR12, UR7, UR40, URZ ;  /* 0x00000028070c72a5 */ /* 0x000fe4000f8e00ff */
[----:B------:R-:W-:Y:S02]  /*6600*/  USHF.R.U32.HI UR10, URZ, UR57, UR5 ;  /* 0x00000039ff0a7299 */ /* 0x000fe40008011605 */
[----:B------:R-:W-:Y:S01]  /*6610*/  USEL UR6, UR36, UR6, !UP0 ;  /* 0x0000000624067287 */ /* 0x000fe2000c000000 */
[----:B------:R-:W-:Y:S02]  /*6620*/  UMOV UR5, UR9 ;  /* 0x0000000900057c82 */ /* 0x000fe40008000000 */
[----:B------:R-:W-:Y:S01]  /*6630*/  UMOV UR8, UR13 ;  /* 0x0000000d00087c82 */ /* 0x000fe20008000000 */
[----:B------:R-:W-:Y:S02]  /*6640*/  @UP2 USHF.R.U32.HI UR4, URZ, UR41, UR5 ;  /* 0x00000029ff042299 */ /* 0x000fe40008011605 */
[----:B------:R-:W-:Y:S02]  /*6650*/  @UP2 USHF.R.U32.HI UR7, URZ, UR41, UR8 ;  /* 0x00000029ff072299 */ /* 0x000fe40008011608 */
[----:B------:R-:W-:Y:S02]  /*6660*/  UIMAD UR4, UR39, UR4, URZ ;  /* 0x00000004270472a4 */ /* 0x000fe4000f8e02ff */
[----:B------:R-:W-:Y:S02]  /*6670*/  UIMAD.WIDE.U32 UR12, UR6, UR40, URZ ;  /* 0x00000028060c72a5 */ /* 0x000fe4000f8e00ff */
[----:B------:R-:W-:Y:S02]  /*6680*/  USEL UR5, UR37, UR10, !UP1 ;  /* 0x0000000a25057287 */ /* 0x000fe4000c800000 */
[----:B------:R-:W-:Y:S02]  /*6690*/  UIMAD UR8, UR39, UR7, URZ ;  /* 0x00000007270872a4 */ /* 0x000fe4000f8e02ff */
[----:B------:R-:W-:Y:S03]  /*66a0*/  UISETP.GE.AND UP0, UPT, UR6, UR4, UPT ;  /* 0x000000040600728c */ /* 0x000fe6000bf06270 */
[----:B------:R-:W-:Y:S01]  /*66b0*/  UMOV UR4, UR13 ;  /* 0x0000000d00047c82 */ /* 0x000fe20008000000 */
[----:B------:R-:W-:Y:S02]  /*66c0*/  UISETP.GE.OR UP0, UPT, UR5, UR8, UP0 ;  /* 0x000000080500728c */ /* 0x000fe40008706670 */
[----:B------:R-:W-:Y:S02]  /*66d0*/  USHF.R.U32.HI UR4, URZ, UR41, UR4 ;  /* 0x00000029ff047299 */ /* 0x000fe40008011604 */
[----:B------:R-:W-:Y:S02]  /*66e0*/  UIMAD.WIDE.U32 UR8, UR5, UR40, URZ ;  /* 0x00000028050872a5 */ /* 0x000fe4000f8e00ff */
[----:B------:R-:W-:Y:S02]  /*66f0*/  USEL UR12, UR6, UR4, !UP2 ;  /* 0x00000004060c7287 */ /* 0x000fe4000d000000 */
[----:B------:R-:W-:Y:S02]  /*6700*/  UIADD3 UR8, UPT, UPT, -UR5, URZ, URZ ;  /* 0x000000ff05087290 */ /* 0x000fe4000fffe1ff */
[----:B------:R-:W-:Y:S01]  /*6710*/  UIADD3 UR10, UPT, UPT, -UR12, URZ, URZ ;  /* 0x000000ff0c0a7290 */ /* 0x000fe2000fffe1ff */
[----:B------:R-:W-:Y:S01]  /*6720*/  @!UP0 UMOV UR4, UR9 ;  /* 0x0000000900048c82 */ /* 0x000fe20008000000 */
[----:B------:R-:W-:Y:S02]  /*6730*/  UIADD3 UR9, UPT, UPT, -UR6, URZ, URZ ;  /* 0x000000ff06097290 */ /* 0x000fe4000fffe1ff */
[----:B------:R-:W-:Y:S02]  /*6740*/  @!UP0 USHF.R.U32.HI UR4, URZ, UR41, UR4 ;  /* 0x00000029ff048299 */ /* 0x000fe40008011604 */
[----:B------:R-:W-:Y:S02]  /*6750*/  UIMAD UR10, UR39, UR10, UR6 ;  /* 0x0000000a270a72a4 */ /* 0x000fe4000f8e0206 */
[----:B------:R-:W-:Y:S04]  /*6760*/  @!UP0 USEL UR4, UR5, UR4, !UP2 ;  /* 0x0000000405048287 */ /* 0x000fe8000d000000 */
[----:B------:R-:W-:Y:S02]  /*6770*/  @!UP0 UIMAD UR10, UR7, UR10, UR4 ;  /* 0x0000000a070a82a4 */ /* 0x000fe4000f8e0204 */
[----:B------:R-:W-:Y:S02]  /*6780*/  @!UP0 UIADD3 UR12, UPT, UPT, UR12, -UR4, URZ ;  /* 0x800000040c0c8290 */ /* 0x000fe4000fffe0ff */
[----:B------:R-:W-:Y:S02]  /*6790*/  UIMAD UR7, UR42, UR8, UR37 ;  /* 0x000000082a0772a4 */ /* 0x000fe4000f8e0225 */
[----:B------:R-:W-:Y:S02]  /*67a0*/  @!UP0 UIMAD UR6, UR12, UR39, UR5 ;  /* 0x000000270c0682a4 */ /* 0x000fe4000f8e0205 */
[----:B------:R-:W-:Y:S01]  /*67b0*/  UIMAD UR4, UR58, UR9, UR36 ;  /* 0x000000093a0472a4 */ /* 0x000fe2000f8e0224 */
[----:B------:R-:W-:Y:S02]  /*67c0*/  @!UP0 UMOV UR5, UR10 ;  /* 0x0000000a00058c82 */ /* 0x000fe40008000000 */
[----:B------:R-:W-:Y:S02]  /*67d0*/  UIMAD UR37, UR5, UR42, UR7 ;  /* 0x0000002a052572a4 */ /* 0x000fe4000f8e0207 */
[----:B------:R-:W-:Y:S11]  /*67e0*/  UIMAD UR36, UR6, UR58, UR4 ;  /* 0x0000003a062472a4 */ /* 0x000ff6000f8e0204 */
[----:B------:R-:W-:Y:S01]  /*67f0*/  @!UPT UIADD3 URZ, UPT, UPT, URZ, URZ, URZ ;  /* 0x000000fffffff290 */ /* 0x000fe2000fffe0ff */
.L_x_115:
[----:B------:R-:W-:Y:S01]  /*6800*/  UISETP.NE.AND UP0, UPT, UR38, 0x1, UPT ;  /* 0x000000012600788c */ /* 0x000fe2000bf05270 */
[----:B------:R-:W-:Y:S01]  /*6810*/  LOP3.LUT P0, RZ, R84, 0x1b0, RZ, 0xc0, !PT ;  /* 0x000001b054ff7812 */ /* 0x000fe2000780c0ff */
[----:B------:R-:W-:Y:S01]  /*6820*/  USHF.L.U32 UR49, UR11, 0x7, URZ ;  /* 0x000000070b317899 */ /* 0x000fe200080006ff */
[----:B------:R-:W-:Y:S01]  /*6830*/  BSSY.RECONVERGENT B6, `(.L_x_116) ;  /* 0x0000034000067945 */ /* 0x000fe20003800200 */
[----:B------:R-:W-:Y:S01]  /*6840*/  USHF.L.U32 UR50, UR20, 0x7, URZ ;  /* 0x0000000714327899 */ /* 0x000fe200080006ff */
[----:B------:R-:W-:Y:S06]  /*6850*/  IADD3 R86, PT, PT, R86, 0x1, RZ ;  /* 0x0000000156567810 */ /* 0x000fec0007ffe0ff */
[----:B------:R-:W2:Y:S01]  /*6860*/  @!UP0 LDCU.128 UR12, c[0x0][0xf10] ;  /* 0x0001e200ff0c87ac */ /* 0x000ea20008000c00 */
[----:B------:R-:W3:Y:S01]  /*6870*/  @!UP0 LDCU UR5, c[0x0][0xf0c] ;  /* 0x0001e180ff0587ac */ /* 0x000ee20008000800 */
[----:B------:R-:W4:Y:S01]  /*6880*/  @!UP0 LDCU UR10, c[0x0][0xf20] ;  /* 0x0001e400ff0a87ac */ /* 0x000f220008000800 */
[----:B--2---:R-:W-:Y:S02]  /*6890*/  UIMAD.WIDE.U32 UR8, UR37, UR12, URZ ;  /* 0x0000000c250872a5 */ /* 0x004fe4000f8e00ff */
[----:B------:R-:W-:Y:S02]  /*68a0*/  UIMAD.WIDE.U32 UR6, UR36, UR15, URZ ;  /* 0x0000000f240672a5 */ /* 0x000fe4000f8e00ff */
[----:B------:R-:W-:Y:S03]  /*68b0*/  @!UP0 UISETP.NE.AND UP1, UPT, UR14, 0x1, UPT ;  /* 0x000000010e00888c */ /* 0x000fe6000bf25270 */
[----:B------:R-:W-:Y:S01]  /*68c0*/  @!UP0 UMOV UR4, UR9 ;  /* 0x0000000900048c82 */ /* 0x000fe20008000000 */
[----:B---3--:R-:W-:Y:S02]  /*68d0*/  @!UP0 UISETP.NE.AND UP2, UPT, UR5, 0x1, UPT ;  /* 0x000000010500888c */ /* 0x008fe4000bf45270 */
[----:B------:R-:W-:Y:S01]  /*68e0*/  @!UP0 USHF.R.U32.HI UR4, URZ, UR13, UR4 ;  /* 0x0000000dff048299 */ /* 0x000fe20008011604 */
[----:B------:R-:W-:Y:S02]  /*68f0*/  @!UP0 UMOV UR6, UR7 ;  /* 0x0000000700068c82 */ /* 0x000fe40008000000 */
[----:B----4-:R-:W-:Y:S02]  /*6900*/  @!UP0 USHF.R.U32.HI UR6, URZ, UR10, UR6 ;  /* 0x0000000aff068299 */ /* 0x010fe40008011606 */
[----:B------:R-:W-:Y:S02]  /*6910*/  @!UP0 USEL UR7, UR37, UR4, !UP2 ;  /* 0x0000000425078287 */ /* 0x000fe4000d000000 */
[----:B------:R-:W-:Y:S04]  /*6920*/  @!UP0 USEL UR6, UR36, UR6, !UP1 ;  /* 0x0000000624068287 */ /* 0x000fe8000c800000 */
[----:B------:R-:W-:Y:S02]  /*6930*/  @!UP0 UIADD3 UR4, UPT, UPT, -UR7, UR6, URZ ;  /* 0x0000000607048290 */ /* 0x000fe4000fffe1ff */
[----:B------:R-:W-:Y:S02]  /*6940*/  @!UP0 UIADD3 UR6, UPT, UPT, UR7, -UR6, URZ ;  /* 0x8000000607068290 */ /* 0x000fe4000fffe0ff */
[----:B------:R-:W-:Y:S02]  /*6950*/  @!UP0 UIMAD UR37, UR4, UR5, UR37 ;  /* 0x00000005042582a4 */ /* 0x000fe4000f8e0225 */
[----:B------:R-:W-:Y:S01]  /*6960*/  @!UP0 UIMAD UR36, UR6, UR14, UR36 ;  /* 0x0000000e062482a4 */ /* 0x000fe2000f8e0224 */
[----:B------:R-:W-:Y:S11]  /*6970*/  @!P0 BRA `(.L_x_117) ;  /* 0x00000000007c8947 */ /* 0x000ff60003800000 */
[----:B------:R-:W2:Y:S01]  /*6980*/  LDCU.64 UR8, c[0x4][0x80] ;  /* 0x01001000ff0877ac */ /* 0x000ea20008000a00 */
[----:B------:R-:W-:Y:S01]  /*6990*/  MOV R2, 0x0 ;  /* 0x0000000000027802 */ /* 0x000fe20000000f00 */
[----:B------:R-:W-:Y:S02]  /*69a0*/  HFMA2 R12, -RZ, RZ, 0, 5.9604644775390625e-08 ;  /* 0x00000001ff0c7431 */ /* 0x000fe400000001ff */
[----:B------:R-:W-:Y:S01]  /*69b0*/  IMAD.MOV.U32 R8, RZ, RZ, 0x70 ;  /* 0x00000070ff087424 */ /* 0x000fe200078e00ff */
[----:B------:R3:W4:Y:S01]  /*69c0*/  LDC.64 R14, c[0x4][R2] ;  /* 0x01000000020e7b82 */ /* 0x0007220000000a00 */
[----:B------:R-:W1:Y:S01]  /*69d0*/  LDCU.64 UR6, c[0x4][0x88] ;  /* 0x01001100ff0677ac */ /* 0x000e620008000a00 */
[----:B------:R-:W-:Y:S01]  /*69e0*/  IMAD.MOV.U32 R13, RZ, RZ, RZ ;  /* 0x000000ffff0d7224 */ /* 0x000fe200078e00ff */
[----:B------:R-:W1:Y:S01]  /*69f0*/  LDCU.64 UR4, c[0x4][0x8] ;  /* 0x01000100ff0477ac */ /* 0x000e620008000a00 */
[----:B--2---:R-:W-:Y:S01]  /*6a00*/  MOV R5, UR9 ;  /* 0x0000000900057c02 */ /* 0x004fe20008000f00 */
[----:B------:R-:W-:Y:S01]  /*6a10*/  IMAD.U32 R4, RZ, RZ, UR8 ;  /* 0x00000008ff047e24 */ /* 0x000fe2000f8e00ff */
[----:B-1----:R-:W-:Y:S01]  /*6a20*/  MOV R7, UR7 ;  /* 0x0000000700077c02 */ /* 0x002fe20008000f00 */
[----:B------:R-:W-:Y:S01]  /*6a30*/  IMAD.U32 R6, RZ, RZ, UR6 ;  /* 0x00000006ff067e24 */ /* 0x000fe2000f8e00ff */
[----:B------:R-:W-:Y:S01]  /*6a40*/  MOV R11, UR5 ;  /* 0x00000005000b7c02 */ /* 0x000fe20008000f00 */
[----:B------:R-:W-:Y:S02]  /*6a50*/  IMAD.U32 R10, RZ, RZ, UR4 ;  /* 0x00000004ff0a7e24 */ /* 0x000fe4000f8e00ff */
[----:B------:R-:W-:Y:S07]  /*6a60*/  LEPC R20, `(.L_x_118) ;  /* 0x000000001014794e */ /* 0x000fee0000000000 */
[----:B---345:R-:W-:Y:S05]  /*6a70*/  CALL.ABS.NOINC R14 ;  /* 0x000000000e007343 */ /* 0x038fea0003c00000 */
.L_x_118:
[----:B------:R-:W1:Y:S01]  /*6a80*/  LDCU.64 UR8, c[0x4][0x80] ;  /* 0x01001000ff0877ac */ /* 0x000e620008000a00 */
[----:B------:R-:W2:Y:S01]  /*6a90*/  LDC.64 R2, c[0x4][R2] ;  /* 0x0100000002027b82 */ /* 0x000ea20000000a00 */
[----:B------:R-:W-:Y:S02]  /*6aa0*/  HFMA2 R12, -RZ, RZ, 0, 5.9604644775390625e-08 ;  /* 0x00000001ff0c7431 */ /* 0x000fe400000001ff */
[----:B------:R-:W-:Y:S02]  /*6ab0*/  IMAD.MOV.U32 R8, RZ, RZ, 0x70 ;  /* 0x00000070ff087424 */ /* 0x000fe400078e00ff */
[----:B------:R-:W-:Y:S01]  /*6ac0*/  IMAD.MOV.U32 R13, RZ, RZ, RZ ;  /* 0x000000ffff0d7224 */ /* 0x000fe200078e00ff */
[----:B------:R-:W3:Y:S01]  /*6ad0*/  LDCU.64 UR6, c[0x4][0x88] ;  /* 0x01001100ff0677ac */ /* 0x000ee20008000a00 */
[----:B------:R-:W4:Y:S01]  /*6ae0*/  LDCU.64 UR4, c[0x4][0x8] ;  /* 0x01000100ff0477ac */ /* 0x000f220008000a00 */
[----:B-1----:R-:W-:Y:S02]  /*6af0*/  MOV R4, UR8 ;  /* 0x0000000800047c02 */ /* 0x002fe40008000f00 */
[----:B------:R-:W-:Y:S02]  /*6b00*/  MOV R5, UR9 ;  /* 0x0000000900057c02 */ /* 0x000fe40008000f00 */
[----:B---3--:R-:W-:Y:S01]  /*6b10*/  MOV R7, UR7 ;  /* 0x0000000700077c02 */ /* 0x008fe20008000f00 */
[----:B------:R-:W-:Y:S01]  /*6b20*/  IMAD.U32 R6, RZ, RZ, UR6 ;  /* 0x00000006ff067e24 */ /* 0x000fe2000f8e00ff */
[----:B----4-:R-:W-:Y:S01]  /*6b30*/  MOV R11, UR5 ;  /* 0x00000005000b7c02 */ /* 0x010fe20008000f00 */
[----:B------:R-:W-:Y:S02]  /*6b40*/  IMAD.U32 R10, RZ, RZ, UR4 ;  /* 0x00000004ff0a7e24 */ /* 0x000fe4000f8e00ff */
[----:B------:R-:W-:Y:S07]  /*6b50*/  LEPC R20, `(.L_x_117) ;  /* 0x000000001014794e */ /* 0x000fee0000000000 */
[----:B--2---:R-:W-:Y:S05]  /*6b60*/  CALL.ABS.NOINC R2 ;  /* 0x0000000002007343 */ /* 0x004fea0003c00000 */
.L_x_117:
[----:B------:R-:W-:Y:S05]  /*6b70*/  BSYNC.RECONVERGENT B6 ;  /* 0x0000000000067941 */ /* 0x000fea0003800200 */
.L_x_116:
[----:B------:R-:W-:Y:S02]  /*6b80*/  R2UR UR6, R83 ;  /* 0x00000000530672ca */ /* 0x000fe400000e0000 */
[----:B------:R-:W-:Y:S02]  /*6b90*/  R2UR UR5, R97 ;  /* 0x00000000610572ca */ /* 0x000fe400000e0000 */
[----:B------:R-:W-:Y:S02]  /*6ba0*/  R2UR UR4, R96 ;  /* 0x00000000600472ca */ /* 0x000fe400000e0000 */
[----:B------:R-:W-:Y:S02]  /*6bb0*/  ISETP.NE.U32.AND P4, PT, R78, RZ, PT ;  /* 0x000000ff4e00720c */ /* 0x000fe40003f85070 */
[----:B------:R-:W-:Y:S02]  /*6bc0*/  ISETP.NE.U32.AND P2, PT, RZ, UR54, PT ;  /* 0x00000036ff007c0c */ /* 0x000fe4000bf45070 */
[----:B------:R-:W-:Y:S02]  /*6bd0*/  ISETP.NE.AND.EX P4, PT, R79, RZ, PT, P4 ;  /* 0x000000ff4f00720c */ /* 0x000fe40003f85340 */
[----:B------:R-:W-:Y:S01]  /*6be0*/  ISETP.NE.AND.EX P2, PT, RZ, UR55, PT, P2 ;  /* 0x00000037ff007c0c */ /* 0x000fe2000bf45320 */
[----:B------:R-:W-:Y:S02]  /*6bf0*/  UISETP.NE.AND UP2, UPT, UR6, URZ, UPT ;  /* 0x000000ff0600728c */ /* 0x000fe4000bf45270 */
[----:B------:R-:W-:Y:S04]  /*6c00*/  UISETP.NE.U32.AND UP0, UPT, UR5, URZ, UPT ;  /* 0x000000ff0500728c */ /* 0x000fe8000bf05070 */
[----:B------:R-:W-:Y:S01]  /*6c10*/  UISETP.NE.AND.EX UP1, UPT, UR4, URZ, UPT, UP0 ;  /* 0x000000ff0400728c */ /* 0x000fe2000bf25300 */
[----:B------:R-:W-:Y:S01]  /*6c20*/  PLOP3.LUT P1, PT, PT, PT, UP2, 0x80, 0x8 ;  /* 0x000000000008781c */ /* 0x000fe20003f2f028 */
[----:B------:R-:W-:Y:S03]  /*6c30*/  UPLOP3.LUT UP0, UPT, UPT, UPT, UPT, 0x40, 0x4 ;  /* 0x000000000004789c */ /* 0x000fe60003f0e870 */
[----:B------:R-:W-:Y:S06]  /*6c40*/  @UP2 UPLOP3.LUT UP0, UPT, UPT, UPT, UP1, 0x80, 0x8 ;  /* 0x000000000008289c */ /* 0x000fec0003f0f010 */
[----:B------:R-:W-:Y:S01]  /*6c50*/  PLOP3.LUT P0, PT, PT, PT, UP0, 0x80, 0x8 ;  /* 0x000000000008781c */ /* 0x000fe20003f0f008 */
[----:B------:R-:W-:Y:S01]  /*6c60*/  @!UPT UIADD3 URZ, UPT, UPT, URZ, URZ, URZ ;  /* 0x000000fffffff290 */ /* 0x000fe2000fffe0ff */
[----:B------:R-:W-:Y:S11]  /*6c70*/  BRA.U !UP1, `(.L_x_119) ;  /* 0x0000000109407547 */ /* 0x000ff6000b800000 */
[----:B------:R-:W-:Y:S01]  /*6c80*/  UISETP.NE.U32.AND UP0, UPT, UR54, URZ, UPT ;  /* 0x000000ff3600728c */ /* 0x000fe2000bf05070 */
[----:B------:R-:W-:Y:S01]  /*6c90*/  R2UR UR6, R97 ;  /* 0x00000000610672ca */ /* 0x000fe200000e0000 */
[----:B------:R-:W2:Y:S01]  /*6ca0*/  LDCU.64 UR8, c[0x0][0x358] ;  /* 0x00006b00ff0877ac */ /* 0x000ea20008000a00 */
[----:B------:R-:W-:Y:S02]  /*6cb0*/  HFMA2 R80, -RZ, RZ, 0, 5.9604644775390625e-08 ;  /* 0x00000001ff507431 */ /* 0x000fe400000001ff */
[----:B-1----:R-:W-:Y:S01]  /*6cc0*/  IMAD.MOV.U32 R0, RZ, RZ, 0x1 ;  /* 0x00000001ff007424 */ /* 0x002fe200078e00ff */
[----:B------:R-:W-:Y:S06]  /*6cd0*/  UISETP.NE.AND.EX UP0, UPT, UR55, URZ, UPT, UP0 ;  /* 0x000000ff3700728c */ /* 0x000fec000bf05300 */
[----:B------:R-:W-:Y:S05]  /*6ce0*/  PLOP3.LUT P3, PT, PT, PT, UP0, 0x80, 0x8 ;  /* 0x000000000008781c */ /* 0x000fea0003f6f008 */
[----:B------:R-:W1:Y:S01]  /*6cf0*/  @UP0 LDCU.64 UR4, c[0x0][0xc88] ;  /* 0x00019100ff0407ac */ /* 0x000e620008000a00 */
[----:B------:R-:W-:Y:S07]  /*6d00*/  @UP0 UIMAD UR6, UR44, UR6, URZ ;  /* 0x000000062c0602a4 */ /* 0x000fee000f8e02ff */
[----:B------:R-:W-:Y:S01]  /*6d10*/  @!P3 PRMT R80, R0, 0x7610, R80 ;  /* 0x000076100050b816 */ /* 0x000fe20000000050 */
[----:B-1----:R-:W-:Y:S06]  /*6d20*/  @UP0 UIMAD.WIDE UR4, UR6, 0x4, UR4 ;  /* 0x00000004060408a5 */ /* 0x002fec000f8e0204 */
[----:B------:R-:W-:Y:S02]  /*6d30*/  IMAD.U32 R2, RZ, RZ, UR4 ;  /* 0x00000004ff027e24 */ /* 0x000fe4000f8e00ff */
[----:B------:R-:W-:Y:S03]  /*6d40*/  IMAD.U32 R3, RZ, RZ, UR5 ;  /* 0x00000005ff037e24 */ /* 0x000fe6000f8e00ff */
[----:B------:R-:W1:Y:S02]  /*6d50*/  @!UP0 LDCU UR4, c[0x0][0xc80] ;  /* 0x00019000ff0487ac */ /* 0x000e640008000800 */
[----:B--2--5:R2:W5:Y:S02]  /*6d60*/  @P3 LDG.E R41, desc[UR8][R2.64] ;  /* 0x0000000802293981 */ /* 0x024564000c1e1900 */
[----:B-12---:R-:W-:Y:S02]  /*6d70*/  @!P3 MOV R41, UR4 ;  /* 0x000000040029bc02 */ /* 0x006fe40008000f00 */
.L_x_119:
[----:B------:R-:W-:Y:S05]  /*6d80*/  @!P4 BRA `(.L_x_120) ;  /* 0x000000000024c947 */ /* 0x000fea0003800000 */
[----:B------:R-:W-:Y:S01]  /*6d90*/  ISETP.NE.U32.AND P3, PT, R76, RZ, PT ;  /* 0x000000ff4c00720c */ /* 0x000fe20003f65070 */
[----:B------:R-:W2:Y:S03]  /*6da0*/  LDCU.64 UR4, c[0x0][0x358] ;  /* 0x00006b00ff0477ac */ /* 0x000ea60008000a00 */
[----:B------:R-:W-:Y:S11]  /*6db0*/  ISETP.NE.AND.EX P3, PT, R77, RZ, PT, P3 ;  /* 0x000000ff4d00720c */ /* 0x000ff60003f65330 */
[----:B------:R-:W-:Y:S02]  /*6dc0*/  @!UPT UIADD3 URZ, UPT, UPT, URZ, URZ, URZ ;  /* 0x000000fffffff290 */ /* 0x000fe4000fffe0ff */
[----:B------:R-:W3:Y:S01]  /*6dd0*/  @P3 LDC.64 R2, c[0x0][0xca8] ;  /* 0x00032a00ff023b82 */ /* 0x000ee20000000a00 */
[----:B-1----:R-:W-:Y:S04]  /*6de0*/  @P3 IMAD R0, R78, UR44, RZ ;  /* 0x0000002c4e003c24 */ /* 0x002fe8000f8e02ff */
[----:B---3--:R-:W-:Y:S05]  /*6df0*/  @P3 IMAD.WIDE R2, R0, 0x4, R2 ;  /* 0x0000000400023825 */ /* 0x008fea00078e0202 */
[----:B--2--5:R2:W5:Y:S02]  /*6e00*/  @P3 LDG.E R38, desc[UR4][R2.64] ;  /* 0x0000000402263981 */ /* 0x024564000c1e1900 */
[----:B--2---:R-:W3:Y:S02]  /*6e10*/  @!P3 LDC R38, c[0x0][0xca0] ;  /* 0x00032800ff26bb82 */ /* 0x004ee40000000800 */
.L_x_120:
[----:B-----5:R-:W-:Y:S01]  /*6e20*/  FSETP.NEU.AND P3, PT, R41, RZ, PT ;  /* 0x000000ff2900720b */ /* 0x020fe20003f6d000 */
[----:B------:R-:W-:Y:S01]  /*6e30*/  BSSY B1, `(.L_x_121) ;  /* 0x0000039000017945 */ /* 0x000fe20003800000 */
[----:B------:R-:W-:Y:S01]  /*6e40*/  SEL R3, RZ, 0xffffffff, P2 ;  /* 0xffffffffff037807 */ /* 0x000fe20001000000 */
[----:B------:R-:W-:Y:S01]  /*6e50*/  IMAD.MOV.U32 R47, RZ, RZ, 0x1 ;  /* 0x00000001ff2f7424 */ /* 0x000fe200078e00ff */
[----:B------:R-:W-:Y:S01]  /*6e60*/  @P1 LOP3.LUT P2, RZ, R80, 0xff, RZ, 0xc0, !PT ;  /* 0x000000ff50ff1812 */ /* 0x000fe2000784c0ff */
[----:B------:R-:W-:Y:S01]  /*6e70*/  IMAD R39, R36, 0x80, R37 ;  /* 0x0000008024277824 */ /* 0x000fe200078e0225 */
[----:B------:R-:W-:Y:S01]  /*6e80*/  @P1 SEL R2, RZ, 0xffffffff, P3 ;  /* 0xffffffffff021807 */ /* 0x000fe20001800000 */
[----:B------:R-:W-:Y:S01]  /*6e90*/  IMAD R87, R94, -0x10, R92 ;  /* 0xfffffff05e577824 */ /* 0x000fe200078e025c */
[----:B------:R-:W-:Y:S01]  /*6ea0*/  LOP3.LUT R90, R90, 0x1, RZ, 0x3c, !PT ;  /* 0x000000015a5a7812 */ /* 0x000fe200078e3cff */
[----:B------:R-:W-:Y:S01]  /*6eb0*/  IMAD.MOV.U32 R46, RZ, RZ, RZ ;  /* 0x000000ffff2e7224 */ /* 0x000fe200078e00ff */
[----:B------:R-:W-:Y:S02]  /*6ec0*/  @P0 SEL R2, R3, R2, !P2 ;  /* 0x0000000203020207 */ /* 0x000fe40005000000 */
[----:B------:R-:W-:Y:S02]  /*6ed0*/  CS2R R74, SRZ ;  /* 0x00000000004a7805 */ /* 0x000fe4000001ff00 */
[----:B------:R-:W-:Y:S02]  /*6ee0*/  LEA R99, R36, UR43, 0x3 ;  /* 0x0000002b24637c11 */ /* 0x000fe4000f8e18ff */
[----:B------:R-:W-:Y:S02]  /*6ef0*/  CS2R R72, SRZ ;  /* 0x0000000000487805 */ /* 0x000fe4000001ff00 */
[----:B------:R-:W-:Y:S02]  /*6f00*/  @P1 LOP3.LUT R2, R2, 0x1, RZ, 0xc0, !PT ;  /* 0x0000000102021812 */ /* 0x000fe400078ec0ff */
[----:B------:R-:W-:Y:S02]  /*6f10*/  CS2R R66, SRZ ;  /* 0x0000000000427805 */ /* 0x000fe4000001ff00 */
[----:B-1----:R-:W-:Y:S02]  /*6f20*/  SHF.L.U32 R0, R89, 0x1f, RZ ;  /* 0x0000001f59007819 */ /* 0x002fe400000006ff */
[----:B------:R-:W-:Y:S02]  /*6f30*/  CS2R R64, SRZ ;  /* 0x0000000000407805 */ /* 0x000fe4000001ff00 */
[----:B------:R-:W-:Y:S02]  /*6f40*/  ISETP.NE.U32.OR P5, PT, R2, 0x1, !P1 ;  /* 0x000000010200780c */ /* 0x000fe40004fa5470 */
[----:B------:R-:W-:Y:S02]  /*6f50*/  CS2R R58, SRZ ;  /* 0x00000000003a7805 */ /* 0x000fe4000001ff00 */
[----:B------:R-:W-:Y:S02]  /*6f60*/  PLOP3.LUT P2, PT, PT, PT, UP1, 0x80, 0x8 ;  /* 0x000000000008781c */ /* 0x000fe40003f4f018 */
[----:B------:R-:W-:Y:S02]  /*6f70*/  CS2R R56, SRZ ;  /* 0x0000000000387805 */ /* 0x000fe4000001ff00 */
[----:B------:R-:W-:Y:S02]  /*6f80*/  LOP3.LUT P4, R85, R80, 0xff, RZ, 0xc0, !PT ;  /* 0x000000ff50557812 */ /* 0x000fe4000788c0ff */
[----:B------:R-:W-:Y:S02]  /*6f90*/  CS2R R50, SRZ ;  /* 0x0000000000327805 */ /* 0x000fe4000001ff00 */
[----:B------:R-:W-:Y:S02]  /*6fa0*/  SEL R2, RZ, 0xffffffff, P3 ;  /* 0xffffffffff027807 */ /* 0x000fe40001800000 */
[----:B------:R-:W-:Y:S02]  /*6fb0*/  CS2R R48, SRZ ;  /* 0x0000000000307805 */ /* 0x000fe4000001ff00 */
[----:B------:R-:W-:Y:S02]  /*6fc0*/  P2R R98, PR, RZ, 0x20 ;  /* 0x00000020ff627803 */ /* 0x000fe40000000000 */
[----:B------:R-:W-:Y:S02]  /*6fd0*/  @P5 SHF.L.U32 R4, R90, 0x1f, RZ ;  /* 0x0000001f5a045819 */ /* 0x000fe400000006ff */
[----:B------:R-:W-:Y:S02]  /*6fe0*/  @P2 SEL R2, R3, R2, !P4 ;  /* 0x0000000203022207 */ /* 0x000fe40006000000 */
[----:B------:R-:W1:Y:S02]  /*6ff0*/  @P5 SYNCS.PHASECHK.TRANS64.TRYWAIT P1, [UR43+0xe0], R4 ;  /* 0x0000e004ff0055a7 */ /* 0x000e64000802112b */
[----:B------:R-:W-:Y:S04]  /*7000*/  LOP3.LUT R2, R2, 0x1, RZ, 0xc0, !PT ;  /* 0x0000000102027812 */ /* 0x000fe800078ec0ff */
[----:B------:R-:W-:Y:S04]  /*7010*/  ISETP.NE.U32.AND P2, PT, R2, 0x1, PT ;  /* 0x000000010200780c */ /* 0x000fe80003f45070 */
[----:B------:R-:W-:Y:S01]  /*7020*/  P2R R60, PR, RZ, 0x4 ;  /* 0x00000004ff3c7803 */ /* 0x000fe20000000000 */
[----:B------:R2:W4:Y:S01]  /*7030*/  SYNCS.PHASECHK.TRANS64.TRYWAIT P0, [R99+URZ+0x150], R0 ;  /* 0x00015000630075a7 */ /* 0x00052200080011ff */
[----:B-1----:R-:W-:Y:S01]  /*7040*/  @P5 SEL R47, RZ, 0x1, !P1 ;  /* 0x00000001ff2f5807 */ /* 0x002fe20004800000 */
[----:B--2---:R-:W-:Y:S06]  /*7050*/  @!P5 BRA `(.L_x_122) ;  /* 0x000000000058d947 */ /* 0x004fec0003800000 */
[----:B------:R-:W-:Y:S01]  /*7060*/  IMAD.MOV.U32 R75, RZ, RZ, RZ ;  /* 0x000000ffff4b7224 */ /* 0x000fe200078e00ff */
[----:B------:R-:W-:Y:S01]  /*7070*/  ISETP.NE.AND P1, PT, R47, RZ, PT ;  /* 0x000000ff2f00720c */ /* 0x000fe20003f25270 */
[----:B------:R-:W-:Y:S01]  /*7080*/  BSSY B0, `(.L_x_123) ;  /* 0x000000c000007945 */ /* 0x000fe20003800000 */
[----:B------:R-:W-:Y:S02]  /*7090*/  CS2R R50, SRZ ;  /* 0x0000000000327805 */ /* 0x000fe4000001ff00 */
[----:B------:R-:W-:Y:S02]  /*70a0*/  CS2R R48, SRZ ;  /* 0x0000000000307805 */ /* 0x000fe4000001ff00 */
[----:B------:R-:W-:Y:S02]  /*70b0*/  CS2R R58, SRZ ;  /* 0x00000000003a7805 */ /* 0x000fe4000001ff00 */
[----:B------:R-:W-:Y:S02]  /*70c0*/  CS2R R56, SRZ ;  /* 0x0000000000387805 */ /* 0x000fe4000001ff00 */
[----:B------:R-:W-:Y:S02]  /*70d0*/  CS2R R66, SRZ ;  /* 0x0000000000427805 */ /* 0x000fe4000001ff00 */
[----:B------:R-:W-:Y:S02]  /*70e0*/  CS2R R64, SRZ ;  /* 0x0000000000407805 */ /* 0x000fe4000001ff00 */
[----:B------:R-:W-:Y:S01]  /*70f0*/  CS2R R72, SRZ ;  /* 0x0000000000487805 */ /* 0x000fe2000001ff00 */
[----:B------:R-:W-:Y:S06]  /*7100*/  @P1 BRA `(.L_x_124) ;  /* 0x00000000000c1947 */ /* 0x000fec0003800000 */
[----:B------:R-:W-:Y:S04]  /*7110*/  SHF.L.U32 R3, R90, 0x1f, RZ ;  /* 0x0000001f5a037819 */ /* 0x000fe800000006ff */
[----:B------:R-:W1:Y:S02]  /*7120*/  SYNCS.PHASECHK.TRANS64.TRYWAIT P1, [UR43+0xe0], R3 ;  /* 0x0000e003ff0075a7 */ /* 0x000e64000802112b */
[----:B-1----:R-:W-:Y:S05]  /*7130*/  @!P1 BRA `(.L_x_125) ;  /* 0x0000004000889947 */ /* 0x002fea0003800000 */
.L_x_124:
[----:B------:R-:W-:Y:S05]  /*7140*/  BSYNC B0 ;  /* 0x0000000000007941 */ /* 0x000fea0003800000 */
.L_x_123:
[----:B------:R-:W-:Y:S01]  /*7150*/  ISETP.NE.AND P1, PT, R60, RZ, PT ;  /* 0x000000ff3c00720c */ /* 0x000fe20003f25270 */
[----:B------:R-:W-:Y:S11]  /*7160*/  HFMA2 R46, -RZ, RZ, 0, 5.9604644775390625e-08 ;  /* 0x00000001ff2e7431 */ /* 0x000ff600000001ff */
[----:B------:R-:W-:Y:S01]  /*7170*/  @!UPT UIADD3 URZ, UPT, UPT, URZ, URZ, URZ ;  /* 0x000000fffffff290 */ /* 0x000fe2000fffe0ff */
[----:B------:R2:W1:Y:S04]  /*7180*/  @P1 LDS.128 R48, [R93] ;  /* 0x000000005d301984 */ /* 0x0004680000000c00 */
[----:B------:R2:W1:Y:S04]  /*7190*/  @P1 LDS.128 R56, [R92+0x10] ;  /* 0x000010005c381984 */ /* 0x0004680000000c00 */
[----:B------:R2:W1:Y:S04]  /*71a0*/  @P1 LDS.128 R64, [R91+0x20] ;  /* 0x000020005b401984 */ /* 0x0004680000000c00 */
[----:B------:R2:W1:Y:S02]  /*71b0*/  @P1 LDS.128 R72, [R87+0x30] ;  /* 0x0000300057481984 */ /* 0x0004640000000c00 */
.L_x_122:
[----:B------:R-:W-:Y:S05]  /*71c0*/  BSYNC B1 ;  /* 0x0000000000017941 */ /* 0x000fea0003800000 */
.L_x_121:
[----:B-1----:R-:W-:Y:S04]  /*71d0*/  SHF.R.U32.HI R2, RZ, 0x15, R39 ;  /* 0x00000015ff027819 */ /* 0x002fe80000011627 */
[----:B------:R-:W-:Y:S01]  /*71e0*/  LOP3.LUT P1, RZ, R2, 0x3, R81, 0x48, !PT ;  /* 0x0000000302ff7812 */ /* 0x000fe20007824851 */
[----:B------:R-:W-:Y:S01]  /*71f0*/  @!UPT UIADD3 URZ, UPT, UPT, URZ, URZ, URZ ;  /* 0x000000fffffff290 */ /* 0x000fe2000fffe0ff */
[----:B----4-:R-:W-:Y:S11]  /*7200*/  @P0 BRA `(.L_x_126) ;  /* 0x0000000000080947 */ /* 0x010ff60003800000 */
[----:B------:R-:W1:Y:S02]  /*7210*/  SYNCS.PHASECHK.TRANS64.TRYWAIT P0, [R99+URZ+0x150], R0 ;  /* 0x00015000630075a7 */ /* 0x000e6400080011ff */
[----:B-1----:R-:W-:Y:S05]  /*7220*/  @!P0 BRA `(.L_x_127) ;  /* 0x0000004000648947 */ /* 0x002fea0003800000 */
.L_x_126:
[----:B------:R-:W-:Y:S05]  /*7230*/  @!P1 BRA `(.L_x_128) ;  /* 0x0000000000409947 */ /* 0x000fea0003800000 */
[----:B------:R-:W4:Y:S01]  /*7240*/  LDCU.64 UR8, c[0x4][0x70] ;  /* 0x01000e00ff0877ac */ /* 0x000f220008000a00 */
[----:B------:R-:W-:Y:S01]  /*7250*/  MOV R3, 0x0 ;  /* 0x0000000000037802 */ /* 0x000fe20000000f00 */
[----:B------:R-:W-:Y:S02]  /*7260*/  HFMA2 R12, -RZ, RZ, 0, 5.9604644775390625e-08 ;  /* 0x00000001ff0c7431 */ /* 0x000fe400000001ff */
[----:B------:R-:W-:Y:S02]  /*7270*/  IMAD.MOV.U32 R8, RZ, RZ, 0x192 ;  /* 0x00000192ff087424 */ /* 0x000fe400078e00ff */
[----:B------:R-:W-:Y:S01]  /*7280*/  IMAD.MOV.U32 R13, RZ, RZ, RZ ;  /* 0x000000ffff0d7224 */ /* 0x000fe200078e00ff */
[----:B------:R-:W5:Y:S01]  /*7290*/  LDCU.64 UR6, c[0x4][0x78] ;  /* 0x01000f00ff0677ac */ /* 0x000f620008000a00 */
[----:B------:R-:W1:Y:S01]  /*72a0*/  LDC.64 R2, c[0x4][R3] ;  /* 0x0100000003027b82 */ /* 0x000e620000000a00 */
[----:B------:R-:W2:Y:S01]  /*72b0*/  LDCU.64 UR4, c[0x4][0x10] ;  /* 0x01000200ff0477ac */ /* 0x000ea20008000a00 */
[----:B----4-:R-:W-:Y:S01]  /*72c0*/  MOV R5, UR9 ;  /* 0x0000000900057c02 */ /* 0x010fe20008000f00 */
[----:B------:R-:W-:Y:S01]  /*72d0*/  IMAD.U32 R4, RZ, RZ, UR8 ;  /* 0x00000008ff047e24 */ /* 0x000fe2000f8e00ff */
[----:B-----5:R-:W-:Y:S01]  /*72e0*/  MOV R7, UR7 ;  /* 0x0000000700077c02 */ /* 0x020fe20008000f00 */
[----:B------:R-:W-:Y:S01]  /*72f0*/  IMAD.U32 R6, RZ, RZ, UR6 ;  /* 0x00000006ff067e24 */ /* 0x000fe2000f8e00ff */
[----:B--2---:R-:W-:Y:S01]  /*7300*/  MOV R11, UR5 ;  /* 0x00000005000b7c02 */ /* 0x004fe20008000f00 */
[----:B------:R-:W-:Y:S02]  /*7310*/  IMAD.U32 R10, RZ, RZ, UR4 ;  /* 0x00000004ff0a7e24 */ /* 0x000fe4000f8e00ff */
[----:B------:R-:W-:Y:S07]  /*7320*/  LEPC R20, `(.L_x_128) ;  /* 0x000000001014794e */ /* 0x000fee0000000000 */
[----:B-1-3--:R-:W-:Y:S05]  /*7330*/  CALL.ABS.NOINC R2 ;  /* 0x0000000002007343 */ /* 0x00afea0003c00000 */
.L_x_128:
[C---:B------:R-:W-:Y:S01]  /*7340*/  SHF.L.U32 R40, R48.reuse, 0x10, RZ ;  /* 0x0000001030287819 */ /* 0x040fe200000006ff */
[----:B------:R-:W-:Y:S05]  /*7350*/  WARPSYNC.ALL ;  /* 0x0000000000007948 */ /* 0x000fea0003800000 */
[----:B------:R-:W-:Y:S01]  /*7360*/  R2UR UR4, R39 ;  /* 0x00000000270472ca */ /* 0x000fe200000e0000 */
[----:B------:R-:W-:Y:S01]  /*7370*/  BSSY.RECONVERGENT B0, `(.L_x_129) ;  /* 0x0000088000007945 */ /* 0x000fe20003800200 */
[----:B------:R-:W-:Y:S02]  /*7380*/  LOP3.LUT R43, R48, 0xffff0000, RZ, 0xc0, !PT ;  /* 0xffff0000302b7812 */ /* 0x000fe400078ec0ff */
[----:B------:R-:W-:Y:S02]  /*7390*/  SHF.L.U32 R42, R49, 0x10, RZ ;  /* 0x00000010312a7819 */ /* 0x000fe400000006ff */
[----:B------:R-:W-:Y:S02]  /*73a0*/  SHF.L.U32 R45, R51, 0x10, RZ ;  /* 0x00000010332d7819 */ /* 0x000fe400000006ff */
[----:B------:R-:W-:Y:S02]  /*73b0*/  LOP3.LUT R44, R75, 0xffff0000, RZ, 0xc0, !PT ;  /* 0xffff00004b2c7812 */ /* 0x000fe400078ec0ff */
[----:B------:R-:W-:Y:S03]  /*73c0*/  ISETP.NE.AND P0, PT, R95, RZ, PT ;  /* 0x000000ff5f00720c */ /* 0x000fe60003f05270 */
[----:B------:R-:W1:Y:S02]  /*73d0*/  LDTM.x32 R4, tmem[UR4] ;  /* 0x00000004000479ee */ /* 0x000e6400082c0000 */
[C---:B-1-3--:R-:W-:Y:S01]  /*73e0*/  FMUL R0, R38.reuse, R4 ;  /* 0x0000000426007220 */ /* 0x04afe20000400000 */
[C---:B------:R-:W-:Y:S01]  /*73f0*/  FMUL R2, R38.reuse, R5 ;  /* 0x0000000526027220 */ /* 0x040fe20000400000 */
[C---:B------:R-:W-:Y:S01]  /*7400*/  FMUL R3, R38.reuse, R6 ;  /* 0x0000000626037220 */ /* 0x040fe20000400000 */
[----:B------:R-:W-:Y:S01]  /*7410*/  FMUL R7, R38, R7 ;  /* 0x0000000726077220 */ /* 0x000fe20000400000 */
[----:B------:R-:W-:Y:S01]  /*7420*/  FFMA R0, R41, R40, R0 ;  /* 0x0000002829007223 */ /* 0x000fe20000000000 */
[----:B------:R-:W-:Y:S01]  /*7430*/  LOP3.LUT R40, R49, 0xffff0000, RZ, 0xc0, !PT ;  /* 0xffff000031287812 */ /* 0x000fe200078ec0ff */
[C---:B------:R-:W-:Y:S01]  /*7440*/  FFMA R2, R41.reuse, R43, R2 ;  /* 0x0000002b29027223 */ /* 0x040fe20000000002 */
[C---:B------:R-:W-:Y:S01]  /*7450*/  SHF.L.U32 R43, R50.reuse, 0x10, RZ ;  /* 0x00000010322b7819 */ /* 0x040fe200000006ff */
[C---:B------:R-:W-:Y:S01]  /*7460*/  FFMA R3, R41.reuse, R42, R3 ;  /* 0x0000002a29037223 */ /* 0x040fe20000000003 */
[----:B------:R-:W-:Y:S01]  /*7470*/  LOP3.LUT R42, R50, 0xffff0000, RZ, 0xc0, !PT ;  /* 0xffff0000322a7812 */ /* 0x000fe200078ec0ff */
[----:B------:R-:W-:Y:S01]  /*7480*/  FMUL R4, R38, R8 ;  /* 0x0000000826047220 */ /* 0x000fe20000400000 */
[----:B------:R-:W-:Y:S01]  /*7490*/  F2FP.BF16.F32.PACK_AB R52, R2, R0 ;  /* 0x000000000234723e */ /* 0x000fe200000010ff */
[----:B------:R-:W-:Y:S01]  /*74a0*/  FFMA R7, R41, R40, R7 ;  /* 0x0000002829077223 */ /* 0x000fe20000000007 */
[----:B------:R-:W-:Y:S01]  /*74b0*/  LOP3.LUT R40, R51, 0xffff0000, RZ, 0xc0, !PT ;  /* 0xffff000033287812 */ /* 0x000fe200078ec0ff */
[C---:B------:R-:W-:Y:S01]  /*74c0*/  FMUL R5, R38.reuse, R9 ;  /* 0x0000000926057220 */ /* 0x040fe20000400000 */
[C---:B------:R-:W-:Y:S01]  /*74d0*/  FMUL R6, R38.reuse, R10 ;  /* 0x0000000a26067220 */ /* 0x040fe20000400000 */
[----:B------:R-:W-:Y:S01]  /*74e0*/  FMUL R11, R38, R11 ;  /* 0x0000000b260b7220 */ /* 0x000fe20000400000 */
[----:B------:R-:W-:Y:S01]  /*74f0*/  F2FP.BF16.F32.PACK_AB R53, R7, R3 ;  /* 0x000000030735723e */ /* 0x000fe200000010ff */
[C---:B------:R-:W-:Y:S01]  /*7500*/  FFMA R4, R41.reuse, R43, R4 ;  /* 0x0000002b29047223 */ /* 0x040fe20000000004 */
[C---:B------:R-:W-:Y:S01]  /*7510*/  SHF.L.U32 R43, R56.reuse, 0x10, RZ ;  /* 0x00000010382b7819 */ /* 0x040fe200000006ff */
[----:B------:R-:W-:Y:S01]  /*7520*/  FFMA R5, R41, R42, R5 ;  /* 0x0000002a29057223 */ /* 0x000fe20000000005 */
[----:B------:R-:W-:Y:S01]  /*7530*/  LOP3.LUT R42, R57, 0xffff0000, RZ, 0xc0, !PT ;  /* 0xffff0000392a7812 */ /* 0x000fe200078ec0ff */
[----:B------:R-:W-:Y:S01]  /*7540*/  FFMA R6, R41, R45, R6 ;  /* 0x0000002d29067223 */ /* 0x000fe20000000006 */
[----:B------:R-:W-:Y:S01]  /*7550*/  SHF.L.U32 R45, R57, 0x10, RZ ;  /* 0x00000010392d7819 */ /* 0x000fe200000006ff */
[----:B------:R-:W-:Y:S01]  /*7560*/  FFMA R11, R41, R40, R11 ;  /* 0x00000028290b7223 */ /* 0x000fe2000000000b */
[----:B------:R-:W-:Y:S01]  /*7570*/  LOP3.LUT R40, R56, 0xffff0000, RZ, 0xc0, !PT ;  /* 0xffff000038287812 */ /* 0x000fe200078ec0ff */
[C---:B------:R-:W-:Y:S01]  /*7580*/  FMUL R8, R38.reuse, R12 ;  /* 0x0000000c26087220 */ /* 0x040fe20000400000 */
[----:B------:R-:W-:Y:S01]  /*7590*/  F2FP.BF16.F32.PACK_AB R54, R5, R4 ;  /* 0x000000040536723e */ /* 0x000fe200000010ff */
[C---:B------:R-:W-:Y:S01]  /*75a0*/  FMUL R9, R38.reuse, R13 ;  /* 0x0000000d26097220 */ /* 0x040fe20000400000 */
[----:B------:R-:W-:Y:S01]  /*75b0*/  F2FP.BF16.F32.PACK_AB R55, R11, R6 ;  /* 0x000000060b37723e */ /* 0x000fe200000010ff */
[C---:B------:R-:W-:Y:S01]  /*75c0*/  FMUL R10, R38.reuse, R14 ;  /* 0x0000000e260a7220 */ /* 0x040fe20000400000 */
[----:B------:R-:W-:Y:S01]  /*75d0*/  FMUL R15, R38, R15 ;  /* 0x0000000f260f7220 */ /* 0x000fe20000400000 */
[----:B------:R-:W-:Y:S01]  /*75e0*/  FFMA R8, R41, R43, R8 ;  /* 0x0000002b29087223 */ /* 0x000fe20000000008 */
[----:B------:R-:W-:Y:S01]  /*75f0*/  SHF.L.U32 R43, R59, 0x10, RZ ;  /* 0x000000103b2b7819 */ /* 0x000fe200000006ff */
[C---:B------:R-:W-:Y:S01]  /*7600*/  FFMA R9, R41.reuse, R40, R9 ;  /* 0x0000002829097223 */ /* 0x040fe20000000009 */
[C---:B------:R-:W-:Y:S01]  /*7610*/  SHF.L.U32 R40, R58.reuse, 0x10, RZ ;  /* 0x000000103a287819 */ /* 0x040fe200000006ff */
        /* <DEDUP_REMOVED lines=8> */
[----:B------:R-:W-:Y:S01]  /*76a0*/  FMUL R14, R38, R18 ;  /* 0x00000012260e7220 */ /* 0x000fe20000400000 */
[----:B------:R-:W-:Y:S01]  /*76b0*/  FFMA R12, R41, R40, R12 ;  /* 0x00000028290c7223 */ /* 0x000fe2000000000c */
[----:B------:R-:W-:Y:S01]  /*76c0*/  LOP3.LUT R40, R59, 0xffff0000, RZ, 0xc0, !PT ;  /* 0xffff00003b287812 */ /* 0x000fe200078ec0ff */
[C---:B------:R-:W-:Y:S01]  /*76d0*/  FFMA R13, R41.reuse, R42, R13 ;  /* 0x0000002a290d7223 */ /* 0x040fe2000000000d */
[----:B------:R-:W-:Y:S01]  /*76e0*/  LOP3.LUT R42, R64, 0xffff0000, RZ, 0xc0, !PT ;  /* 0xffff0000402a7812 */ /* 0x000fe200078ec0ff */
[----:B------:R-:W-:Y:S01]  /*76f0*/  FMUL R19, R38, R19 ;  /* 0x0000001326137220 */ /* 0x000fe20000400000 */
[----:B------:R-:W-:Y:S01]  /*7700*/  FFMA R14, R41, R43, R14 ;  /* 0x0000002b290e7223 */ /* 0x000fe2000000000e */
[----:B------:R-:W-:Y:S01]  /*7710*/  SHF.L.U32 R43, R64, 0x10, RZ ;  /* 0x00000010402b7819 */ /* 0x000fe200000006ff */
[----:B------:R1:W-:Y:S01]  /*7720*/  STS.128 [R93], R52 ;  /* 0x000000345d007388 */ /* 0x0003e20000000c00 */
[----:B------:R-:W-:Y:S01]  /*7730*/  F2FP.BF16.F32.PACK_AB R70, R13, R12 ;  /* 0x0000000c0d46723e */ /* 0x000fe200000010ff */
[C---:B------:R-:W-:Y:S01]  /*7740*/  FMUL R16, R38.reuse, R20 ;  /* 0x0000001426107220 */ /* 0x040fe20000400000 */
        /* <DEDUP_REMOVED lines=8> */
[C---:B------:R-:W-:Y:S01]  /*77d0*/  FFMA R17, R41.reuse, R42, R17 ;  /* 0x0000002a29117223 */ /* 0x040fe20000000011 */
[----:B------:R-:W-:Y:S01]  /*77e0*/  FFMA R18, R41, R45, R18 ;  /* 0x0000002d29127223 */ /* 0x000fe20000000012 */
[----:B------:R1:W-:Y:S01]  /*77f0*/  STS.128 [R92+0x10], R68 ;  /* 0x000010445c007388 */ /* 0x0003e20000000c00 */
[----:B------:R-:W-:Y:S01]  /*7800*/  SHF.L.U32 R45, R67, 0x10, RZ ;  /* 0x00000010432d7819 */ /* 0x000fe200000006ff */
[----:B------:R-:W-:Y:S01]  /*7810*/  FFMA R23, R41, R40, R23 ;  /* 0x0000002829177223 */ /* 0x000fe20000000017 */
[----:B------:R-:W-:Y:S01]  /*7820*/  LOP3.LUT R40, R66, 0xffff0000, RZ, 0xc0, !PT ;  /* 0xffff000042287812 */ /* 0x000fe200078ec0ff */
[C---:B------:R-:W-:Y:S01]  /*7830*/  FMUL R20, R38.reuse, R24 ;  /* 0x0000001826147220 */ /* 0x040fe20000400000 */
[----:B------:R-:W-:Y:S01]  /*7840*/  LOP3.LUT R42, R67, 0xffff0000, RZ, 0xc0, !PT ;  /* 0xffff0000432a7812 */ /* 0x000fe200078ec0ff */
[C---:B------:R-:W-:Y:S01]  /*7850*/  FMUL R21, R38.reuse, R25 ;  /* 0x0000001926157220 */ /* 0x040fe20000400000 */
[----:B------:R-:W-:Y:S01]  /*7860*/  F2FP.BF16.F32.PACK_AB R100, R17, R16 ;  /* 0x000000101164723e */ /* 0x000fe200000010ff */
[C---:B------:R-:W-:Y:S01]  /*7870*/  FMUL R22, R38.reuse, R26 ;  /* 0x0000001a26167220 */ /* 0x040fe20000400000 */
[----:B------:R-:W-:Y:S01]  /*7880*/  FMUL R27, R38, R27 ;  /* 0x0000001b261b7220 */ /* 0x000fe20000400000 */
[C---:B------:R-:W-:Y:S01]  /*7890*/  FFMA R20, R41.reuse, R43, R20 ;  /* 0x0000002b29147223 */ /* 0x040fe20000000014 */
[C---:B------:R-:W-:Y:S01]  /*78a0*/  FFMA R21, R41.reuse, R40, R21 ;  /* 0x0000002829157223 */ /* 0x040fe20000000015 */
[C---:B------:R-:W-:Y:S01]  /*78b0*/  FFMA R22, R41.reuse, R45, R22 ;  /* 0x0000002d29167223 */ /* 0x040fe20000000016 */
[----:B------:R-:W-:Y:S01]  /*78c0*/  FFMA R27, R41, R42, R27 ;  /* 0x0000002a291b7223 */ /* 0x000fe2000000001b */
[----:B------:R-:W-:Y:S01]  /*78d0*/  SHF.L.U32 R40, R72, 0x10, RZ ;  /* 0x0000001048287819 */ /* 0x000fe200000006ff */
[----:B------:R-:W-:Y:S01]  /*78e0*/  FMUL R24, R38, R28 ;  /* 0x0000001c26187220 */ /* 0x000fe20000400000 */
[----:B------:R-:W-:Y:S01]  /*78f0*/  LOP3.LUT R42, R72, 0xffff0000, RZ, 0xc0, !PT ;  /* 0xffff0000482a7812 */ /* 0x000fe200078ec0ff */
[C---:B------:R-:W-:Y:S01]  /*7900*/  FMUL R25, R38.reuse, R29 ;  /* 0x0000001d26197220 */ /* 0x040fe20000400000 */
[----:B------:R-:W-:Y:S01]  /*7910*/  SHF.L.U32 R43, R73, 0x10, RZ ;  /* 0x00000010492b7819 */ /* 0x000fe200000006ff */
[C---:B------:R-:W-:Y:S01]  /*7920*/  FMUL R26, R38.reuse, R30 ;  /* 0x0000001e261a7220 */ /* 0x040fe20000400000 */
[C---:B------:R-:W-:Y:S01]  /*7930*/  FFMA R24, R41.reuse, R40, R24 ;  /* 0x0000002829187223 */ /* 0x040fe20000000018 */
[----:B------:R-:W-:Y:S01]  /*7940*/  FFMA R25, R41, R42, R25 ;  /* 0x0000002a29197223 */ /* 0x000fe20000000019 */
[----:B------:R-:W-:Y:S01]  /*7950*/  LOP3.LUT R40, R73, 0xffff0000, RZ, 0xc0, !PT ;  /* 0xffff000049287812 */ /* 0x000fe200078ec0ff */
[----:B------:R-:W-:Y:S01]  /*7960*/  FFMA R26, R41, R43, R26 ;  /* 0x0000002b291a7223 */ /* 0x000fe2000000001a */
[----:B------:R-:W-:Y:S01]  /*7970*/  FMUL R31, R38, R31 ;  /* 0x0000001f261f7220 */ /* 0x000fe20000400000 */
[----:B------:R-:W-:Y:S01]  /*7980*/  SHF.L.U32 R43, R74, 0x10, RZ ;  /* 0x000000104a2b7819 */ /* 0x000fe200000006ff */
[----:B------:R-:W-:Y:S01]  /*7990*/  FMUL R28, R38, R32 ;  /* 0x00000020261c7220 */ /* 0x000fe20000400000 */
[----:B------:R-:W-:Y:S01]  /*79a0*/  LOP3.LUT R42, R74, 0xffff0000, RZ, 0xc0, !PT ;  /* 0xffff00004a2a7812 */ /* 0x000fe200078ec0ff */
[C---:B------:R-:W-:Y:S01]  /*79b0*/  FMUL R29, R38.reuse, R33 ;  /* 0x00000021261d7220 */ /* 0x040fe20000400000 */
[----:B------:R-:W-:Y:S01]  /*79c0*/  SHF.L.U32 R45, R75, 0x10, RZ ;  /* 0x000000104b2d7819 */ /* 0x000fe200000006ff */
[C---:B------:R-:W-:Y:S01]  /*79d0*/  FMUL R30, R38.reuse, R34 ;  /* 0x00000022261e7220 */ /* 0x040fe20000400000 */
[----:B------:R-:W-:Y:S01]  /*79e0*/  FFMA R31, R41, R40, R31 ;  /* 0x00000028291f7223 */ /* 0x000fe2000000001f */
[----:B------:R-:W-:Y:S01]  /*79f0*/  FMUL R35, R38, R35 ;  /* 0x0000002326237220 */ /* 0x000fe20000400000 */
[----:B------:R-:W-:Y:S01]  /*7a00*/  F2FP.BF16.F32.PACK_AB R101, R23, R18 ;  /* 0x000000121765723e */ /* 0x000fe200000010ff */
[----:B------:R-:W-:Y:S01]  /*7a10*/  FFMA R28, R41, R43, R28 ;  /* 0x0000002b291c7223 */ /* 0x000fe2000000001c */
[----:B------:R-:W-:Y:S01]  /*7a20*/  F2FP.BF16.F32.PACK_AB R102, R21, R20 ;  /* 0x000000141566723e */ /* 0x000fe200000010ff */
[----:B------:R-:W-:Y:S01]  /*7a30*/  FFMA R29, R41, R42, R29 ;  /* 0x0000002a291d7223 */ /* 0x000fe2000000001d */
[----:B------:R-:W-:Y:S01]  /*7a40*/  F2FP.BF16.F32.PACK_AB R103, R27, R22 ;  /* 0x000000161b67723e */ /* 0x000fe200000010ff */
[C---:B------:R-:W-:Y:S01]  /*7a50*/  FFMA R30, R41.reuse, R45, R30 ;  /* 0x0000002d291e7223 */ /* 0x040fe2000000001e */
[----:B------:R-:W-:Y:S01]  /*7a60*/  FFMA R35, R41, R44, R35 ;  /* 0x0000002c29237223 */ /* 0x000fe20000000023 */
[----:B------:R-:W-:Y:S02]  /*7a70*/  F2FP.BF16.F32.PACK_AB R104, R25, R24 ;  /* 0x000000181968723e */ /* 0x000fe400000010ff */
[----:B------:R1:W-:Y:S01]  /*7a80*/  STS.128 [R91+0x20], R100 ;  /* 0x000020645b007388 */ /* 0x0003e20000000c00 */
[----:B------:R-:W-:Y:S02]  /*7a90*/  F2FP.BF16.F32.PACK_AB R105, R31, R26 ;  /* 0x0000001a1f69723e */ /* 0x000fe400000010ff */
[----:B------:R-:W-:Y:S02]  /*7aa0*/  F2FP.BF16.F32.PACK_AB R106, R29, R28 ;  /* 0x0000001c1d6a723e */ /* 0x000fe400000010ff */
[----:B------:R-:W-:Y:S05]  /*7ab0*/  F2FP.BF16.F32.PACK_AB R107, R35, R30 ;  /* 0x0000001e236b723e */ /* 0x000fea00000010ff */
[----:B------:R1:W-:Y:S01]  /*7ac0*/  STS.128 [R87+0x30], R104 ;  /* 0x0000306857007388 */ /* 0x0003e20000000c00 */
[----:B------:R-:W-:Y:S01]  /*7ad0*/  @!PT LDS RZ, [RZ] ;  /* 0x00000000fffff984 */ /* 0x000fe20000000800 */
[----:B------:R-:W-:Y:S01]  /*7ae0*/  @!PT LDS RZ, [RZ] ;  /* 0x00000000fffff984 */ /* 0x000fe20000000800 */
[----:B------:R-:W-:Y:S01]  /*7af0*/  @!PT LDS RZ, [RZ] ;  /* 0x00000000fffff984 */ /* 0x000fe20000000800 */
[----:B------:R-:W-:Y:S01]  /*7b00*/  @!PT LDS RZ, [RZ] ;  /* 0x00000000fffff984 */ /* 0x000fe20000000800 */
[----:B------:R3:W-:Y:S07]  /*7b10*/  MEMBAR.ALL.CTA ;  /* 0x0000000000007992 */ /* 0x0007ee0000008000 */
[----:B---3--:R-:W3:Y:S02]  /*7b20*/  FENCE.VIEW.ASYNC.S ;  /* 0x00000000000073c6 */ /* 0x008ee40000000000 */
[----:B---3--:R-:W-:Y:S06]  /*7b30*/  BAR.SYNC.DEFER_BLOCKING 0x1, 0x80 ;  /* 0x0042000000007b1d */ /* 0x008fec0000010000 */
[----:B------:R-:W-:Y:S05]  /*7b40*/  @P0 BRA `(.L_x_130) ;  /* 0x0000000000280947 */ /* 0x000fea0003800000 */
[----:B------:R-:W3:Y:S01]  /*7b50*/  LDCU.64 UR6, c[0x0][0x348] ;  /* 0x00006900ff0677ac */ /* 0x000ee20008000a00 */
[----:B------:R-:W-:Y:S01]  /*7b60*/  UIADD3 UR4, UPT, UPT, UR43, 0x200, URZ ;  /* 0x000002002b047890 */ /* 0x000fe2000fffe0ff */
[----:B------:R-:W-:Y:S05]  /*7b70*/  UMOV UR51, UR44 ;  /* 0x0000002c00337c82 */ /* 0x000fea0008000000 */
[----:B------:R-:W-:Y:S04]  /*7b80*/  MOV R84, UR4 ;  /* 0x0000000400547c02 */ /* 0x000fe80008000f00 */
[----:B------:R-:W-:Y:S01]  /*7b90*/  R2UR UR48, R84 ;  /* 0x00000000543072ca */ /* 0x000fe200000e0000 */
[----:B---3--:R-:W-:Y:S04]  /*7ba0*/  UIADD3 UR4, UP0, UPT, UR6, 0xa80, URZ ;  /* 0x00000a8006047890 */ /* 0x008fe8000ff1e0ff */
[----:B------:R-:W-:Y:S09]  /*7bb0*/  UIADD3.X UR5, UPT, UPT, URZ, UR7, URZ, UP0, !UPT ;  /* 0x00000007ff057290 */ /* 0x000ff200087fe4ff */
[----:B------:R3:W-:Y:S01]  /*7bc0*/  UTMASTG.3D [UR48], [UR4] ;  /* 0x00000030040073b5 */ /* 0x0007e20008010000 */
[----:B------:R0:W-:Y:S01]  /*7bd0*/  UTMACMDFLUSH ;  /* 0x00000000000079b7 */ /* 0x0001e20000000000 */
[----:B---3--:R-:W-:Y:S04]  /*7be0*/  DEPBAR.LE SB0, 0x1 ;  /* 0x000080400000791a */ /* 0x008fe80000000000 */
.L_x_130:
[----:B------:R-:W-:Y:S05]  /*7bf0*/  BSYNC.RECONVERGENT B0 ;  /* 0x0000000000007941 */ /* 0x000fea0003800200 */
.L_x_129:
[----:B------:R-:W-:Y:S01]  /*7c00*/  BAR.SYNC.DEFER_BLOCKING 0x1, 0x80 ;  /* 0x0042000000007b1d */ /* 0x000fe20000010000 */
[----:B------:R-:W-:Y:S01]  /*7c10*/  ISETP.NE.AND P1, PT, R98, RZ, PT ;  /* 0x000000ff6200720c */ /* 0x000fe20003f25270 */
[----:B------:R-:W-:Y:S01]  /*7c20*/  UISETP.NE.AND UP0, UPT, UR47, URZ, UPT ;  /* 0x000000ff2f00728c */ /* 0x000fe2000bf05270 */
[----:B------:R-:W-:Y:S11]  /*7c30*/  LEA R3, R46, UR43, 0x3 ;  /* 0x0000002b2e037c11 */ /* 0x000ff6000f8e18ff */
[----:B------:R-:W-:Y:S01]  /*7c40*/  @P1 SHF.L.U32 R2, R90, 0x1f, RZ ;  /* 0x0000001f5a021819 */ /* 0x000fe200000006ff */
[----:B------:R-:W-:Y:S06]  /*7c50*/  BRA.U !UP0, `(.L_x_131) ;  /* 0x0000000108247547 */ /* 0x000fec000b800000 */
[----:B------:R-:W-:Y:S01]  /*7c60*/  IMAD.U32 R5, RZ, RZ, UR46 ;  /* 0x0000002eff057e24 */ /* 0x000fe2000f8e00ff */
[----:B------:R-:W-:Y:S01]  /*7c70*/  MOV R0, UR53 ;  /* 0x0000003500007c02 */ /* 0x000fe20008000f00 */
[----:B------:R-:W-:Y:S03]  /*7c80*/  UIADD3 UR4, UPT, UPT, UR46, 0x1, URZ ;  /* 0x000000012e047890 */ /* 0x000fe6000fffe0ff */
[----:B------:R-:W-:Y:S01]  /*7c90*/  @P1 LEA R5, R5, UR43, 0x3 ;  /* 0x0000002b05051c11 */ /* 0x000fe2000f8e18ff */
[----:B------:R-:W-:Y:S04]  /*7ca0*/  UISETP.NE.AND UP0, UPT, UR4, 0x4, UPT ;  /* 0x000000040400788c */ /* 0x000fe8000bf05270 */
[----:B------:R-:W-:Y:S01]  /*7cb0*/  @P1 VIADD R5, R5, 0x100 ;  /* 0x0000010005051836 */ /* 0x000fe20000000000 */
[----:B------:R-:W-:Y:S04]  /*7cc0*/  USEL UR46, UR4, URZ, UP0 ;  /* 0x000000ff042e7287 */ /* 0x000fe80008000000 */
[----:B------:R-:W-:Y:S04]  /*7cd0*/  @P1 PRMT R0, R0, 0x654, R5 ;  /* 0x0000065400001816 */ /* 0x000fe80000000005 */
[----:B------:R3:W-:Y:S04]  /*7ce0*/  @P1 SYNCS.ARRIVE.TRANS64.RED.A1T0 RZ, [R0+URZ], RZ ;  /* 0x000000ff00ff19a7 */ /* 0x0007e800081004ff */
.L_x_131:
[----:B------:R-:W4:Y:S01]  /*7cf0*/  @P1 SYNCS.PHASECHK.TRANS64.TRYWAIT P0, [R3+URZ+0xe0], R2 ;  /* 0x0000e002030015a7 */ /* 0x000f2200080011ff */
[----:B------:R-:W-:Y:S01]  /*7d00*/  BSSY B1, `(.L_x_132) ;  /* 0x0000016000017945 */ /* 0x000fe20003800000 */
[----:B----4-:R-:W-:Y:S03]  /*7d10*/  @P1 SEL R47, RZ, 0x1, !P0 ;  /* 0x00000001ff2f1807 */ /* 0x010fe60004000000 */
[----:B------:R-:W-:Y:S05]  /*7d20*/  @!P1 BRA `(.L_x_133) ;  /* 0x00000000004c9947 */ /* 0x000fea0003800000 */
[----:B------:R-:W-:Y:S01]  /*7d30*/  ISETP.NE.AND P0, PT, R47, RZ, PT ;  /* 0x000000ff2f00720c */ /* 0x000fe20003f05270 */
[----:B------:R-:W-:Y:S01]  /*7d40*/  BSSY B0, `(.L_x_134) ;  /* 0x000000b000007945 */ /* 0x000fe20003800000 */
[----:B------:R-:W-:Y:S11]  /*7d50*/  ISETP.NE.AND P1, PT, R60, RZ, PT ;  /* 0x000000ff3c00720c */ /* 0x000ff60003f25270 */
[----:B------:R-:W-:Y:S02]  /*7d60*/  @!UPT UIADD3 URZ, UPT, UPT, URZ, URZ, URZ ;  /* 0x000000fffffff290 */ /* 0x000fe4000fffe0ff */
[C---:B------:R-:W-:Y:S01]  /*7d70*/  @P1 IMAD R6, R46.reuse, 0x2000, R93 ;  /* 0x000020002e061824 */ /* 0x040fe200078e025d */
[C---:B------:R-:W-:Y:S01]  /*7d80*/  @P1 LEA R4, R46.reuse, R91, 0xd ;  /* 0x0000005b2e041211 */ /* 0x040fe200078e68ff */
[C---:B------:R-:W-:Y:S02]  /*7d90*/  @P1 IMAD R5, R46.reuse, 0x2000, R92 ;  /* 0x000020002e051824 */ /* 0x040fe400078e025c */
[----:B------:R-:W-:Y:S01]  /*7da0*/  @P1 IMAD R2, R46, 0x2000, R87 ;  /* 0x000020002e021824 */ /* 0x000fe200078e0257 */
[----:B------:R-:W-:Y:S06]  /*7db0*/  @P0 BRA `(.L_x_135) ;  /* 0x00000000000c0947 */ /* 0x000fec0003800000 */
[----:B---3--:R-:W-:Y:S04]  /*7dc0*/  SHF.L.U32 R0, R90, 0x1f, RZ ;  /* 0x0000001f5a007819 */ /* 0x008fe800000006ff */
[----:B------:R-:W3:Y:S02]  /*7dd0*/  SYNCS.PHASECHK.TRANS64.TRYWAIT P0, [R3+URZ+0xe0], R0 ;  /* 0x0000e000030075a7 */ /* 0x000ee400080011ff */
[----:B---3--:R-:W-:Y:S05]  /*7de0*/  @!P0 BRA `(.L_x_136) ;  /* 0x0000003400888947 */ /* 0x008fea0003800000 */
.L_x_135:
[----:B------:R-:W-:Y:S05]  /*7df0*/  BSYNC B0 ;  /* 0x0000000000007941 */ /* 0x000fea0003800000 */
.L_x_134:
[----:B------:R-:W-:Y:S02]  /*7e00*/  ISETP.NE.AND P0, PT, R60, RZ, PT ;  /* 0x000000ff3c00720c */ /* 0x000fe40003f05270 */
[----:B------:R-:W-:Y:S11]  /*7e10*/  IADD3 R46, PT, PT, R46, 0x1, RZ ;  /* 0x000000012e2e7810 */ /* 0x000ff60007ffe0ff */
[----:B------:R4:W1:Y:S04]  /*7e20*/  @P0 LDS.128 R48, [R6] ;  /* 0x0000000006300984 */ /* 0x0008680000000c00 */
[----:B------:R4:W1:Y:S04]  /*7e30*/  @P0 LDS.128 R56, [R5+0x10] ;  /* 0x0000100005380984 */ /* 0x0008680000000c00 */
[----:B------:R4:W1:Y:S04]  /*7e40*/  @P0 LDS.128 R64, [R4+0x20] ;  /* 0x0000200004400984 */ /* 0x0008680000000c00 */
[----:B------:R4:W1:Y:S02]  /*7e50*/  @P0 LDS.128 R72, [R2+0x30] ;  /* 0x0000300002480984 */ /* 0x0008640000000c00 */
.L_x_133:
[----:B------:R-:W-:Y:S05]  /*7e60*/  BSYNC B1 ;  /* 0x0000000000017941 */ /* 0x000fea0003800000 */
.L_x_132:
[----:B---3--:R-:W-:Y:S05]  /*7e70*/  VIADD R0, R39, 0x20 ;  /* 0x0000002027007836 */ /* 0x008fea0000000000 */
[----:B------:R-:W-:Y:S04]  /*7e80*/  SHF.R.U32.HI R0, RZ, 0x15, R0 ;  /* 0x00000015ff007819 */ /* 0x000fe80000011600 */
[----:B------:R-:W-:Y:S11]  /*7e90*/  LOP3.LUT P0, RZ, R0, 0x3, R81, 0x48, !PT ;  /* 0x0000000300ff7812 */ /* 0x000ff60007804851 */
[----:B------:R-:W-:Y:S02]  /*7ea0*/  @!UPT UIADD3 URZ, UPT, UPT, URZ, URZ, URZ ;  /* 0x000000fffffff290 */ /* 0x000fe4000fffe0ff */
[----:B------:R-:W-:Y:S05]  /*7eb0*/  @!P0 BRA `(.L_x_137) ;  /* 0x0000000000408947 */ /* 0x000fea0003800000 */
[----:B------:R-:W3:Y:S01]  /*7ec0*/  LDCU.64 UR8, c[0x4][0x70] ;  /* 0x01000e00ff0877ac */ /* 0x000ee20008000a00 */
[----:B------:R-:W-:Y:S01]  /*7ed0*/  MOV R3, 0x0 ;  /* 0x0000000000037802 */ /* 0x000fe20000000f00 */
[----:B------:R-:W-:Y:S02]  /*7ee0*/  HFMA2 R12, -RZ, RZ, 0, 5.9604644775390625e-08 ;  /* 0x00000001ff0c7431 */ /* 0x000fe400000001ff */
[----:B------:R-:W-:Y:S02]  /*7ef0*/  IMAD.MOV.U32 R8, RZ, RZ, 0x192 ;  /* 0x00000192ff087424 */ /* 0x000fe400078e00ff */
[----:B------:R-:W-:Y:S01]  /*7f00*/  IMAD.MOV.U32 R13, RZ, RZ, RZ ;  /* 0x000000ffff0d7224 */ /* 0x000fe200078e00ff */
[----:B------:R-:W5:Y:S01]  /*7f10*/  LDCU.64 UR6, c[0x4][0x78] ;  /* 0x01000f00ff0677ac */ /* 0x000f620008000a00 */
[----:B----4-:R-:W4:Y:S01]  /*7f20*/  LDC.64 R2, c[0x4][R3] ;  /* 0x0100000003027b82 */ /* 0x010f220000000a00 */
[----:B------:R-:W2:Y:S01]  /*7f30*/  LDCU.64 UR4, c[0x4][0x10] ;  /* 0x01000200ff0477ac */ /* 0x000ea20008000a00 */
[----:B---3--:R-:W-:Y:S01]  /*7f40*/  MOV R5, UR9 ;  /* 0x0000000900057c02 */ /* 0x008fe20008000f00 */
[----:B------:R-:W-:Y:S01]  /*7f50*/  IMAD.U32 R4, RZ, RZ, UR8 ;  /* 0x00000008ff047e24 */ /* 0x000fe2000f8e00ff */
[----:B-----5:R-:W-:Y:S01]  /*7f60*/  MOV R7, UR7 ;  /* 0x0000000700077c02 */ /* 0x020fe20008000f00 */
[----:B------:R-:W-:Y:S01]  /*7f70*/  IMAD.U32 R6, RZ, RZ, UR6 ;  /* 0x00000006ff067e24 */ /* 0x000fe2000f8e00ff */
[----:B--2---:R-:W-:Y:S01]  /*7f80*/  MOV R11, UR5 ;  /* 0x00000005000b7c02 */ /* 0x004fe20008000f00 */
[----:B------:R-:W-:Y:S02]  /*7f90*/  IMAD.U32 R10, RZ, RZ, UR4 ;  /* 0x00000004ff0a7e24 */ /* 0x000fe4000f8e00ff */
[----:B------:R-:W-:Y:S07]  /*7fa0*/  LEPC R20, `(.L_x_137) ;  /* 0x000000001014794e */ /* 0x000fee0000000000 */
[----:B-1--4-:R-:W-:Y:S05]  /*7fb0*/  CALL.ABS.NOINC R2 ;  /* 0x0000000002007343 */ /* 0x012fea0003c00000 */
.L_x_137:
[C---:B-1----:R-:W-:Y:S01]  /*7fc0*/  SHF.L.U32 R40, R48.reuse, 0x10, RZ ;  /* 0x0000001030287819 */ /* 0x042fe200000006ff */
[----:B------:R-:W-:Y:S05]  /*7fd0*/  WARPSYNC.ALL ;  /* 0x0000000000007948 */ /* 0x000fea0003800000 */
[----:B------:R-:W-:Y:S01]  /*7fe0*/  R2UR UR4, R39 ;  /* 0x00000000270472ca */ /* 0x000fe200000e0000 */
[----:B------:R-:W-:Y:S01]  /*7ff0*/  BSSY.RECONVERGENT B0, `(.L_x_138) ;  /* 0x0000090000007945 */ /* 0x000fe20003800200 */
[----:B------:R-:W-:Y:S02]  /*8000*/  LOP3.LUT R43, R48, 0xffff0000, RZ, 0xc0, !PT ;  /* 0xffff0000302b7812 */ /* 0x000fe400078ec0ff */
[----:B------:R-:W-:Y:S02]  /*8010*/  LOP3.LUT R42, R49, 0xffff0000, RZ, 0xc0, !PT ;  /* 0xffff0000312a7812 */ /* 0x000fe400078ec0ff */
[----:B------:R-:W-:Y:S02]  /*8020*/  SHF.L.U32 R45, R51, 0x10, RZ ;  /* 0x00000010332d7819 */ /* 0x000fe400000006ff */
[----:B------:R-:W-:Y:S02]  /*8030*/  ISETP.NE.AND P6, PT, R98, RZ, PT ;  /* 0x000000ff6200720c */ /* 0x000fe40003fc5270 */
[----:B------:R-:W-:Y:S02]  /*8040*/  MOV R52, UR46 ;  /* 0x0000002e00347c02 */ /* 0x000fe40008000f00 */
[----:B------:R-:W-:Y:S01]  /*8050*/  MOV R61, UR53 ;  /* 0x00000035003d7c02 */ /* 0x000fe20008000f00 */
[----:B----4-:R-:W1:Y:S01]  /*8060*/  LDTM.x32 R4, tmem[UR4+0x20] ;  /* 0x00002004000479ee */ /* 0x010e6200082c0000 */
[----:B------:R-:W-:Y:S02]  /*8070*/  LOP3.LUT R44, R75, 0xffff0000, RZ, 0xc0, !PT ;  /* 0xffff00004b2c7812 */ /* 0x000fe400078ec0ff */
[----:B------:R-:W-:Y:S02]  /*8080*/  ISETP.NE.AND P0, PT, R95, RZ, PT ;  /* 0x000000ff5f00720c */ /* 0x000fe40003f05270 */
[----:B------:R-:W-:Y:S03]  /*8090*/  LEA R62, R46, UR43, 0x3 ;  /* 0x0000002b2e3e7c11 */ /* 0x000fe6000f8e18ff */
[----:B------:R-:W-:Y:S02]  /*80a0*/  @P6 LEA R52, R52, UR43, 0x3 ;  /* 0x0000002b34346c11 */ /* 0x000fe4000f8e18ff */
[----:B------:R-:W-:Y:S02]  /*80b0*/  @P6 SHF.L.U32 R63, R90, 0x1f, RZ ;  /* 0x0000001f5a3f6819 */ /* 0x000fe400000006ff */
[----:B------:R-:W-:Y:S04]  /*80c0*/  @P6 IADD3 R52, PT, PT, R52, 0x100, RZ ;  /* 0x0000010034346810 */ /* 0x000fe80007ffe0ff */
[----:B------:R-:W-:Y:S01]  /*80d0*/  @P6 PRMT R61, R61, 0x654, R52 ;  /* 0x000006543d3d6816 */ /* 0x000fe20000000034 */
[C---:B-1----:R-:W-:Y:S01]  /*80e0*/  FMUL R0, R38.reuse, R4 ;  /* 0x0000000426007220 */ /* 0x042fe20000400000 */
[C---:B------:R-:W-:Y:S01]  /*80f0*/  FMUL R2, R38.reuse, R5 ;  /* 0x0000000526027220 */ /* 0x040fe20000400000 */
[C---:B------:R-:W-:Y:S01]  /*8100*/  FMUL R3, R38.reuse, R6 ;  /* 0x0000000626037220 */ /* 0x040fe20000400000 */
[----:B------:R-:W-:Y:S01]  /*8110*/  FMUL R7, R38, R7 ;  /* 0x0000000726077220 */ /* 0x000fe20000400000 */
[----:B------:R-:W-:Y:S01]  /*8120*/  FFMA R0, R41, R40, R0 ;  /* 0x0000002829007223 */ /* 0x000fe20000000000 */
[----:B------:R-:W-:Y:S01]  /*8130*/  SHF.L.U32 R40, R49, 0x10, RZ ;  /* 0x0000001031287819 */ /* 0x000fe200000006ff */
[C---:B------:R-:W-:Y:S01]  /*8140*/  FFMA R2, R41.reuse, R43, R2 ;  /* 0x0000002b29027223 */ /* 0x040fe20000000002 */
[----:B------:R-:W-:Y:S01]  /*8150*/  SHF.L.U32 R43, R50, 0x10, RZ ;  /* 0x00000010322b7819 */ /* 0x000fe200000006ff */
[C---:B------:R-:W-:Y:S01]  /*8160*/  FMUL R4, R38.reuse, R8 ;  /* 0x0000000826047220 */ /* 0x040fe20000400000 */
[----:B------:R-:W-:Y:S01]  /*8170*/  FMUL R5, R38, R9 ;  /* 0x0000000926057220 */ /* 0x000fe20000400000 */
[C---:B------:R-:W-:Y:S01]  /*8180*/  FFMA R3, R41.reuse, R40, R3 ;  /* 0x0000002829037223 */ /* 0x040fe20000000003 */
[----:B------:R-:W-:Y:S01]  /*8190*/  LOP3.LUT R40, R50, 0xffff0000, RZ, 0xc0, !PT ;  /* 0xffff000032287812 */ /* 0x000fe200078ec0ff */
[----:B------:R-:W-:Y:S01]  /*81a0*/  FFMA R7, R41, R42, R7 ;  /* 0x0000002a29077223 */ /* 0x000fe20000000007 */
[----:B------:R-:W-:Y:S01]  /*81b0*/  LOP3.LUT R42, R51, 0xffff0000, RZ, 0xc0, !PT ;  /* 0xffff0000332a7812 */ /* 0x000fe200078ec0ff */
[----:B------:R-:W-:Y:S01]  /*81c0*/  FMUL R6, R38, R10 ;  /* 0x0000000a26067220 */ /* 0x000fe20000400000 */
[----:B------:R-:W-:Y:S01]  /*81d0*/  F2FP.BF16.F32.PACK_AB R52, R2, R0 ;  /* 0x000000000234723e */ /* 0x000fe200000010ff */
[----:B------:R-:W-:Y:S01]  /*81e0*/  FMUL R11, R38, R11 ;  /* 0x0000000b260b7220 */ /* 0x000fe20000400000 */
[----:B------:R-:W-:Y:S01]  /*81f0*/  F2FP.BF16.F32.PACK_AB R53, R7, R3 ;  /* 0x000000030735723e */ /* 0x000fe200000010ff */
        /* <DEDUP_REMOVED lines=20> */
[C---:B------:R-:W-:Y:S01]  /*8340*/  FMUL R12, R38.reuse, R16 ;  /* 0x00000010260c7220 */ /* 0x040fe20000400000 */
        /* <DEDUP_REMOVED lines=13> */
[----:B------:R1:W-:Y:S01]  /*8420*/  STS.128 [R93+0x2000], R52 ;  /* 0x002000345d007388 */ /* 0x0003e20000000c00 */
[----:B------:R-:W-:Y:S01]  /*8430*/  F2FP.BF16.F32.PACK_AB R70, R13, R12 ;  /* 0x0000000c0d46723e */ /* 0x000fe200000010ff */
[----:B------:R-:W-:Y:S01]  /*8440*/  FFMA R19, R41, R40, R19 ;  /* 0x0000002829137223 */ /* 0x000fe20000000013 */
[----:B------:R-:W-:Y:S01]  /*8450*/  LOP3.LUT R40, R64, 0xffff0000, RZ, 0xc0, !PT ;  /* 0xffff000040287812 */ /* 0x000fe200078ec0ff */
[C---:B------:R-:W-:Y:S01]  /*8460*/  FMUL R16, R38.reuse, R20 ;  /* 0x0000001426107220 */ /* 0x040fe20000400000 */
[C---:B------:R-:W-:Y:S01]  /*8470*/  FMUL R17, R38.reuse, R21 ;  /* 0x0000001526117220 */ /* 0x040fe20000400000 */
[C---:B------:R-:W-:Y:S01]  /*8480*/  FMUL R18, R38.reuse, R22 ;  /* 0x0000001626127220 */ /* 0x040fe20000400000 */
[----:B------:R-:W-:Y:S01]  /*8490*/  F2FP.BF16.F32.PACK_AB R71, R19, R14 ;  /* 0x0000000e1347723e */ /* 0x000fe200000010ff */
[----:B------:R-:W-:Y:S01]  /*84a0*/  FMUL R23, R38, R23 ;  /* 0x0000001726177220 */ /* 0x000fe20000400000 */
[----:B------:R-:W-:Y:S01]  /*84b0*/  FFMA R16, R41, R43, R16 ;  /* 0x0000002b29107223 */ /* 0x000fe20000000010 */
[----:B------:R-:W-:Y:S01]  /*84c0*/  SHF.L.U32 R43, R67, 0x10, RZ ;  /* 0x00000010432b7819 */ /* 0x000fe200000006ff */
[C---:B------:R-:W-:Y:S01]  /*84d0*/  FFMA R17, R41.reuse, R40, R17 ;  /* 0x0000002829117223 */ /* 0x040fe20000000011 */
[----:B------:R1:W-:Y:S01]  /*84e0*/  STS.128 [R92+0x2010], R68 ;  /* 0x002010445c007388 */ /* 0x0003e20000000c00 */
        /* <DEDUP_REMOVED lines=8> */
[C---:B------:R-:W-:Y:S01]  /*8570*/  FMUL R22, R38.reuse, R26 ;  /* 0x0000001a26167220 */ /* 0x040fe20000400000 */
[----:B------:R-:W-:Y:S01]  /*8580*/  FFMA R20, R41, R40, R20 ;  /* 0x0000002829147223 */ /* 0x000fe20000000014 */
[----:B------:R-:W-:Y:S01]  /*8590*/  LOP3.LUT R40, R67, 0xffff0000, RZ, 0xc0, !PT ;  /* 0xffff000043287812 */ /* 0x000fe200078ec0ff */
[C---:B------:R-:W-:Y:S01]  /*85a0*/  FFMA R21, R41.reuse, R42, R21 ;  /* 0x0000002a29157223 */ /* 0x040fe20000000015 */
[C---:B------:R-:W-:Y:S01]  /*85b0*/  FFMA R22, R41.reuse, R43, R22 ;  /* 0x0000002b29167223 */ /* 0x040fe20000000016 */
[----:B------:R-:W-:Y:S01]  /*85c0*/  FMUL R27, R38, R27 ;  /* 0x0000001b261b7220 */ /* 0x000fe20000400000 */
[----:B------:R-:W-:Y:S01]  /*85d0*/  SHF.L.U32 R43, R72, 0x10, RZ ;  /* 0x00000010482b7819 */ /* 0x000fe200000006ff */
[----:B------:R-:W-:Y:S01]  /*85e0*/  FMUL R24, R38, R28 ;  /* 0x0000001c26187220 */ /* 0x000fe20000400000 */
[----:B------:R-:W-:Y:S01]  /*85f0*/  LOP3.LUT R42, R72, 0xffff0000, RZ, 0xc0, !PT ;  /* 0xffff0000482a7812 */ /* 0x000fe200078ec0ff */
[C---:B------:R-:W-:Y:S01]  /*8600*/  FMUL R25, R38.reuse, R29 ;  /* 0x0000001d26197220 */ /* 0x040fe20000400000 */
[C---:B------:R-:W-:Y:S01]  /*8610*/  FMUL R26, R38.reuse, R30 ;  /* 0x0000001e261a7220 */ /* 0x040fe20000400000 */
[C---:B------:R-:W-:Y:S01]  /*8620*/  FFMA R27, R41.reuse, R40, R27 ;  /* 0x00000028291b7223 */ /* 0x040fe2000000001b */
[----:B------:R-:W-:Y:S01]  /*8630*/  FFMA R24, R41, R43, R24 ;  /* 0x0000002b29187223 */ /* 0x000fe20000000018 */
[----:B------:R-:W-:Y:S01]  /*8640*/  LOP3.LUT R40, R73, 0xffff0000, RZ, 0xc0, !PT ;  /* 0xffff000049287812 */ /* 0x000fe200078ec0ff */
[C---:B------:R-:W-:Y:S01]  /*8650*/  FFMA R25, R41.reuse, R42, R25 ;  /* 0x0000002a29197223 */ /* 0x040fe20000000019 */
[----:B------:R-:W-:Y:S01]  /*8660*/  FMUL R31, R38, R31 ;  /* 0x0000001f261f7220 */ /* 0x000fe20000400000 */
[----:B------:R-:W-:Y:S01]  /*8670*/  SHF.L.U32 R43, R74, 0x10, RZ ;  /* 0x000000104a2b7819 */ /* 0x000fe200000006ff */
[----:B------:R-:W-:Y:S01]  /*8680*/  FFMA R26, R41, R45, R26 ;  /* 0x0000002d291a7223 */ /* 0x000fe2000000001a */
        /* <DEDUP_REMOVED lines=29> */
[----:B------:R-:W-:Y:S02]  /*8860*/  UIADD3 UR9, UPT, UPT, UR49, 0x20, URZ ;  /* 0x0000002031097890 */ /* 0x000fe4000fffe0ff */
[----:B------:R-:W-:Y:S01]  /*8870*/  UIADD3 UR8, UPT, UPT, UR43, 0x2200, URZ ;  /* 0x000022002b087890 */ /* 0x000fe2000fffe0ff */
[----:B------:R-:W-:Y:S01]  /*8880*/  UMOV UR10, UR50 ;  /* 0x00000032000a7c82 */ /* 0x000fe20008000000 */
[----:B------:R-:W-:Y:S01]  /*8890*/  UMOV UR11, UR44 ;  /* 0x0000002c000b7c82 */ /* 0x000fe20008000000 */
[----:B---3--:R-:W-:Y:S04]  /*88a0*/  UIADD3 UR4, UP0, UPT, UR6, 0xa80, URZ ;  /* 0x00000a8006047890 */ /* 0x008fe8000ff1e0ff */
[----:B------:R-:W-:Y:S09]  /*88b0*/  UIADD3.X UR5, UPT, UPT, URZ, UR7, URZ, UP0, !UPT ;  /* 0x00000007ff057290 */ /* 0x000ff200087fe4ff */
[----:B------:R3:W-:Y:S01]  /*88c0*/  UTMASTG.3D [UR8], [UR4] ;  /* 0x00000008040073b5 */ /* 0x0007e20008010000 */
[----:B------:R0:W-:Y:S01]  /*88d0*/  UTMACMDFLUSH ;  /* 0x00000000000079b7 */ /* 0x0001e20000000000 */
[----:B---3--:R-:W-:Y:S04]  /*88e0*/  DEPBAR.LE SB0, 0x1 ;  /* 0x000080400000791a */ /* 0x008fe80000000000 */
.L_x_139:
[----:B------:R-:W-:Y:S05]  /*88f0*/  BSYNC.RECONVERGENT B0 ;  /* 0x0000000000007941 */ /* 0x000fea0003800200 */
.L_x_138:
[----:B------:R-:W-:Y:S01]  /*8900*/  BAR.SYNC.DEFER_BLOCKING 0x1, 0x80 ;  /* 0x0042000000007b1d */ /* 0x000fe20000010000 */
[----:B------:R-:W-:Y:S04]  /*8910*/  UIADD3 UR4, UPT, UPT, UR46, 0x1, URZ ;  /* 0x000000012e047890 */ /* 0x000fe8000fffe0ff */
[----:B------:R-:W-:Y:S04]  /*8920*/  UISETP.NE.AND UP0, UPT, UR4, 0x4, UPT ;  /* 0x000000040400788c */ /* 0x000fe8000bf05270 */
[----:B------:R-:W-:Y:S01]  /*8930*/  USEL UR45, UR4, URZ, UP0 ;  /* 0x000000ff042d7287 */ /* 0x000fe20008000000 */
[----:B------:R3:W-:Y:S01]  /*8940*/  @P6 SYNCS.ARRIVE.TRANS64.RED.A1T0 RZ, [R61+URZ], RZ ;  /* 0x000000ff3dff69a7 */ /* 0x0007e200081004ff */
[----:B------:R-:W-:Y:S01]  /*8950*/  BSSY B1, `(.L_x_140) ;  /* 0x0000017000017945 */ /* 0x000fe20003800000 */
[----:B------:R-:W4:Y:S02]  /*8960*/  @P6 SYNCS.PHASECHK.TRANS64.TRYWAIT P0, [R62+URZ+0xe0], R63 ;  /* 0x0000e03f3e0065a7 */ /* 0x000f2400080011ff */
[----:B----4-:R-:W-:Y:S01]  /*8970*/  @P6 SEL R47, RZ, 0x1, !P0 ;  /* 0x00000001ff2f6807 */ /* 0x010fe20004000000 */
[----:B---3--:R-:W-:Y:S06]  /*8980*/  @!P6 BRA `(.L_x_141) ;  /* 0x00000000004ce947 */ /* 0x008fec0003800000 */
        /* <DEDUP_REMOVED lines=9> */
[----:B------:R-:W-:Y:S04]  /*8a20*/  SHF.L.U32 R5, R90, 0x1f, RZ ;  /* 0x0000001f5a057819 */ /* 0x000fe800000006ff */
[----:B------:R-:W3:Y:S02]  /*8a30*/  SYNCS.PHASECHK.TRANS64.TRYWAIT P0, [R62+URZ+0xe0], R5 ;  /* 0x0000e0053e0075a7 */ /* 0x000ee400080011ff */
[----:B---3--:R-:W-:Y:S05]  /*8a40*/  @!P0 BRA `(.L_x_144) ;  /* 0x0000002800848947 */ /* 0x008fea0003800000 */
.L_x_143:
[----:B------:R-:W-:Y:S05]  /*8a50*/  BSYNC B0 ;  /* 0x0000000000007941 */ /* 0x000fea0003800000 */
.L_x_142:
[----:B------:R-:W-:Y:S02]  /*8a60*/  ISETP.NE.AND P0, PT, R60, RZ, PT ;  /* 0x000000ff3c00720c */ /* 0x000fe40003f05270 */
[----:B------:R-:W-:Y:S11]  /*8a70*/  IADD3 R46, PT, PT, R46, 0x1, RZ ;  /* 0x000000012e2e7810 */ /* 0x000ff60007ffe0ff */
[----:B------:R4:W1:Y:S04]  /*8a80*/  @P0 LDS.128 R48, [R4] ;  /* 0x0000000004300984 */ /* 0x0008680000000c00 */
[----:B------:R4:W1:Y:S04]  /*8a90*/  @P0 LDS.128 R56, [R3+0x10] ;  /* 0x0000100003380984 */ /* 0x0008680000000c00 */
[----:B------:R4:W1:Y:S04]  /*8aa0*/  @P0 LDS.128 R64, [R2+0x20] ;  /* 0x0000200002400984 */ /* 0x0008680000000c00 */
[----:B------:R4:W1:Y:S02]  /*8ab0*/  @P0 LDS.128 R72, [R0+0x30] ;  /* 0x0000300000480984 */ /* 0x0008640000000c00 */
.L_x_141:
[----:B------:R-:W-:Y:S05]  /*8ac0*/  BSYNC B1 ;  /* 0x0000000000017941 */ /* 0x000fea0003800000 */
.L_x_140:
[----:B----4-:R-:W-:Y:S05]  /*8ad0*/  VIADD R0, R39, 0x40 ;  /* 0x0000004027007836 */ /* 0x010fea0000000000 */
        /* <DEDUP_REMOVED lines=9> */
[----:B------:R-:W4:Y:S01]  /*8b70*/  LDCU.64 UR6, c[0x4][0x78] ;  /* 0x01000f00ff0677ac */ /* 0x000f220008000a00 */
[----:B------:R-:W1:Y:S01]  /*8b80*/  LDC.64 R2, c[0x4][R3] ;  /* 0x0100000003027b82 */ /* 0x000e620000000a00 */
[----:B------:R-:W5:Y:S01]  /*8b90*/  LDCU.64 UR4, c[0x4][0x10] ;  /* 0x01000200ff0477ac */ /* 0x000f620008000a00 */
[----:B---3--:R-:W-:Y:S01]  /*8ba0*/  MOV R5, UR9 ;  /* 0x0000000900057c02 */ /* 0x008fe20008000f00 */
[----:B------:R-:W-:Y:S01]  /*8bb0*/  IMAD.U32 R4, RZ, RZ, UR8 ;  /* 0x00000008ff047e24 */ /* 0x000fe2000f8e00ff */
[----:B----4-:R-:W-:Y:S01]  /*8bc0*/  MOV R7, UR7 ;  /* 0x0000000700077c02 */ /* 0x010fe20008000f00 */
[----:B------:R-:W-:Y:S01]  /*8bd0*/  IMAD.U32 R6, RZ, RZ, UR6 ;  /* 0x00000006ff067e24 */ /* 0x000fe2000f8e00ff */
[----:B-----5:R-:W-:Y:S01]  /*8be0*/  MOV R11, UR5 ;  /* 0x00000005000b7c02 */ /* 0x020fe20008000f00 */
[----:B------:R-:W-:Y:S02]  /*8bf0*/  IMAD.U32 R10, RZ, RZ, UR4 ;  /* 0x00000004ff0a7e24 */ /* 0x000fe4000f8e00ff */
[----:B------:R-:W-:Y:S07]  /*8c00*/  LEPC R20, `(.L_x_145) ;  /* 0x000000001014794e */ /* 0x000fee0000000000 */
[----:B-12---:R-:W-:Y:S05]  /*8c10*/  CALL.ABS.NOINC R2 ;  /* 0x0000000002007343 */ /* 0x006fea0003c00000 */
.L_x_145:
        /* <DEDUP_REMOVED lines=10> */
[----:B---3--:R-:W1:Y:S01]  /*8cc0*/  LDTM.x32 R4, tmem[UR4+0x40] ;  /* 0x00004004000479ee */ /* 0x008e6200082c0000 */
        /* <DEDUP_REMOVED lines=136> */
.L_x_147:
[----:B------:R-:W-:Y:S05]  /*9550*/  BSYNC.RECONVERGENT B0 ;  /* 0x0000000000007941 */ /* 0x000fea0003800200 */
.L_x_146:
        /* <DEDUP_REMOVED lines=21> */
.L_x_151:
[----:B------:R-:W-:Y:S05]  /*96b0*/  BSYNC B0 ;  /* 0x0000000000007941 */ /* 0x000fea0003800000 */
.L_x_150:
[----:B------:R-:W-:Y:S11]  /*96c0*/  ISETP.NE.AND P0, PT, R60, RZ, PT ;  /* 0x000000ff3c00720c */ /* 0x000ff60003f05270 */
[----:B------:R-:W-:Y:S02]  /*96d0*/  @!UPT UIADD3 URZ, UPT, UPT, URZ, URZ, URZ ;  /* 0x000000fffffff290 */ /* 0x000fe4000fffe0ff */
[----:B------:R4:W1:Y:S04]  /*96e0*/  @P0 LDS.128 R48, [R3] ;  /* 0x0000000003300984 */ /* 0x0008680000000c00 */
[----:B------:R4:W1:Y:S04]  /*96f0*/  @P0 LDS.128 R56, [R2+0x10] ;  /* 0x0000100002380984 */ /* 0x0008680000000c00 */
[----:B------:R4:W1:Y:S04]  /*9700*/  @P0 LDS.128 R64, [R0+0x20] ;  /* 0x0000200000400984 */ /* 0x0008680000000c00 */
[----:B------:R4:W1:Y:S02]  /*9710*/  @P0 LDS.128 R72, [R46+0x30] ;  /* 0x000030002e480984 */ /* 0x0008640000000c00 */
.L_x_149:
[----:B------:R-:W-:Y:S05]  /*9720*/  BSYNC B1 ;  /* 0x0000000000017941 */ /* 0x000fea0003800000 */
.L_x_148:
        /* <DEDUP_REMOVED lines=21> */
.L_x_153:
[----:B------:R-:W-:Y:S01]  /*9880*/  ISETP.NE.AND P0, PT, R95, RZ, PT ;  /* 0x000000ff5f00720c */ /* 0x000fe20003f05270 */
[----:B------:R-:W-:Y:S05]  /*9890*/  WARPSYNC.ALL ;  /* 0x0000000000007948 */ /* 0x000fea0003800000 */
[----:B------:R-:W-:Y:S01]  /*98a0*/  R2UR UR4, R39 ;  /* 0x00000000270472ca */ /* 0x000fe200000e0000 */
[----:B------:R-:W-:Y:S01]  /*98b0*/  BSSY.RECONVERGENT B0, `(.L_x_154) ;  /* 0x000008c000007945 */ /* 0x000fe20003800200 */
[C---:B-1----:R-:W-:Y:S02]  /*98c0*/  SHF.L.U32 R40, R48.reuse, 0x10, RZ ;  /* 0x0000001030287819 */ /* 0x042fe400000006ff */
[----:B------:R-:W-:Y:S02]  /*98d0*/  LOP3.LUT R42, R48, 0xffff0000, RZ, 0xc0, !PT ;  /* 0xffff0000302a7812 */ /* 0x000fe400078ec0ff */
[C---:B------:R-:W-:Y:S02]  /*98e0*/  SHF.L.U32 R43, R49.reuse, 0x10, RZ ;  /* 0x00000010312b7819 */ /* 0x040fe400000006ff */
[----:B------:R-:W-:Y:S02]  /*98f0*/  LOP3.LUT R44, R49, 0xffff0000, RZ, 0xc0, !PT ;  /* 0xffff0000312c7812 */ /* 0x000fe400078ec0ff */
[C---:B------:R-:W-:Y:S02]  /*9900*/  SHF.L.U32 R45, R50.reuse, 0x10, RZ ;  /* 0x00000010322d7819 */ /* 0x040fe400000006ff */
[----:B------:R-:W-:Y:S01]  /*9910*/  LOP3.LUT R46, R50, 0xffff0000, RZ, 0xc0, !PT ;  /* 0xffff0000322e7812 */ /* 0x000fe200078ec0ff */
[----:B---3--:R-:W1:Y:S01]  /*9920*/  LDTM.x32 R4, tmem[UR4+0x60] ;  /* 0x00006004000479ee */ /* 0x008e6200082c0000 */
[C---:B------:R-:W-:Y:S01]  /*9930*/  SHF.L.U32 R47, R51.reuse, 0x10, RZ ;  /* 0x00000010332f7819 */ /* 0x040fe200000006ff */
[----:B------:R-:W-:Y:S01]  /*9940*/  NOP ;  /* 0x0000000000007918 */ /* 0x000fe20000000000 */
[----:B------:R-:W-:Y:S02]  /*9950*/  LOP3.LUT R48, R51, 0xffff0000, RZ, 0xc0, !PT ;  /* 0xffff000033307812 */ /* 0x000fe400078ec0ff */
[C---:B------:R-:W-:Y:S02]  /*9960*/  SHF.L.U32 R49, R56.reuse, 0x10, RZ ;  /* 0x0000001038317819 */ /* 0x040fe400000006ff */
[----:B------:R-:W-:Y:S02]  /*9970*/  LOP3.LUT R51, R56, 0xffff0000, RZ, 0xc0, !PT ;  /* 0xffff000038337812 */ /* 0x000fe400078ec0ff */
[C---:B------:R-:W-:Y:S02]  /*9980*/  SHF.L.U32 R50, R57.reuse, 0x10, RZ ;  /* 0x0000001039327819 */ /* 0x040fe400000006ff */
[----:B------:R-:W-:Y:S02]  /*9990*/  LOP3.LUT R52, R57, 0xffff0000, RZ, 0xc0, !PT ;  /* 0xffff000039347812 */ /* 0x000fe400078ec0ff */
[C---:B------:R-:W-:Y:S02]  /*99a0*/  SHF.L.U32 R53, R58.reuse, 0x10, RZ ;  /* 0x000000103a357819 */ /* 0x040fe400000006ff */
[----:B------:R-:W-:Y:S02]  /*99b0*/  LOP3.LUT R54, R58, 0xffff0000, RZ, 0xc0, !PT ;  /* 0xffff00003a367812 */ /* 0x000fe400078ec0ff */
[----:B------:R-:W-:Y:S02]  /*99c0*/  SHF.L.U32 R55, R59, 0x10, RZ ;  /* 0x000000103b377819 */ /* 0x000fe400000006ff */
[----:B------:R-:W-:Y:S02]  /*99d0*/  IADD3 R99, PT, PT, R99, 0x160, RZ ;  /* 0x0000016063637810 */ /* 0x000fe40007ffe0ff */
[----:B------:R-:W-:Y:S02]  /*99e0*/  LOP3.LUT R56, R59, 0xffff0000, RZ, 0xc0, !PT ;  /* 0xffff00003b387812 */ /* 0x000fe400078ec0ff */
[----:B------:R-:W-:Y:S01]  /*99f0*/  SHF.L.U32 R57, R64, 0x10, RZ ;  /* 0x0000001040397819 */ /* 0x000fe200000006ff */
[----:B-1----:R-:W-:Y:S01]  /*9a00*/  FMUL R4, R38, R4 ;  /* 0x0000000426047220 */ /* 0x002fe20000400000 */
[----:B------:R-:W-:Y:S01]  /*9a10*/  LOP3.LUT R58, R64, 0xffff0000, RZ, 0xc0, !PT ;  /* 0xffff0000403a7812 */ /* 0x000fe200078ec0ff */
[C---:B------:R-:W-:Y:S01]  /*9a20*/  FMUL R5, R38.reuse, R5 ;  /* 0x0000000526057220 */ /* 0x040fe20000400000 */
[----:B------:R-:W-:Y:S01]  /*9a30*/  LOP3.LUT R99, R99, 0xfefffff8, RZ, 0xc0, !PT ;  /* 0xfefffff863637812 */ /* 0x000fe200078ec0ff */
[C---:B------:R-:W-:Y:S01]  /*9a40*/  FFMA R4, R41.reuse, R40, R4 ;  /* 0x0000002829047223 */ /* 0x040fe20000000004 */
[C---:B------:R-:W-:Y:S01]  /*9a50*/  FMUL R6, R38.reuse, R6 ;  /* 0x0000000626067220 */ /* 0x040fe20000400000 */
[----:B------:R-:W-:Y:S01]  /*9a60*/  FFMA R5, R41, R42, R5 ;  /* 0x0000002a29057223 */ /* 0x000fe20000000005 */
[----:B------:R-:W-:Y:S01]  /*9a70*/  SHF.L.U32 R59, R65, 0x10, RZ ;  /* 0x00000010413b7819 */ /* 0x000fe200000006ff */
[----:B------:R1:W-:Y:S01]  /*9a80*/  SYNCS.ARRIVE.TRANS64.RED.A1T0 RZ, [R99+URZ], RZ ;  /* 0x000000ff63ff79a7 */ /* 0x0003e200081004ff */
[----:B------:R-:W-:Y:S01]  /*9a90*/  FFMA R6, R41, R43, R6 ;  /* 0x0000002b29067223 */ /* 0x000fe20000000006 */
[C---:B------:R-:W-:Y:S01]  /*9aa0*/  FMUL R7, R38.reuse, R7 ;  /* 0x0000000726077220 */ /* 0x040fe20000400000 */
[----:B------:R-:W-:Y:S01]  /*9ab0*/  F2FP.BF16.F32.PACK_AB R100, R5, R4 ;  /* 0x000000040564723e */ /* 0x000fe200000010ff */
[C---:B------:R-:W-:Y:S01]  /*9ac0*/  FMUL R8, R38.reuse, R8 ;  /* 0x0000000826087220 */ /* 0x040fe20000400000 */
[----:B------:R-:W-:Y:S01]  /*9ad0*/  FMUL R9, R38, R9 ;  /* 0x0000000926097220 */ /* 0x000fe20000400000 */
[----:B------:R-:W-:Y:S01]  /*9ae0*/  LOP3.LUT R60, R65, 0xffff0000, RZ, 0xc0, !PT ;  /* 0xffff0000413c7812 */ /* 0x000fe200078ec0ff */
[C---:B------:R-:W-:Y:S01]  /*9af0*/  FFMA R7, R41.reuse, R44, R7 ;  /* 0x0000002c29077223 */ /* 0x040fe20000000007 */
[C---:B------:R-:W-:Y:S01]  /*9b00*/  FFMA R8, R41.reuse, R45, R8 ;  /* 0x0000002d29087223 */ /* 0x040fe20000000008 */
[----:B------:R-:W-:Y:S01]  /*9b10*/  SHF.L.U32 R61, R66, 0x10, RZ ;  /* 0x00000010423d7819 */ /* 0x000fe200000006ff */
[----:B------:R-:W-:Y:S01]  /*9b20*/  FFMA R9, R41, R46, R9 ;  /* 0x0000002e29097223 */ /* 0x000fe20000000009 */
[C---:B------:R-:W-:Y:S01]  /*9b30*/  FMUL R10, R38.reuse, R10 ;  /* 0x0000000a260a7220 */ /* 0x040fe20000400000 */
[----:B------:R-:W-:Y:S01]  /*9b40*/  F2FP.BF16.F32.PACK_AB R101, R7, R6 ;  /* 0x000000060765723e */ /* 0x000fe200000010ff */
[C---:B------:R-:W-:Y:S01]  /*9b50*/  FMUL R11, R38.reuse, R11 ;  /* 0x0000000b260b7220 */ /* 0x040fe20000400000 */
[----:B------:R-:W-:Y:S01]  /*9b60*/  FMUL R0, R38, R12 ;  /* 0x0000000c26007220 */ /* 0x000fe20000400000 */
[----:B------:R-:W-:Y:S01]  /*9b70*/  F2FP.BF16.F32.PACK_AB R102, R9, R8 ;  /* 0x000000080966723e */ /* 0x000fe200000010ff */
[C---:B------:R-:W-:Y:S01]  /*9b80*/  FFMA R10, R41.reuse, R47, R10 ;  /* 0x0000002f290a7223 */ /* 0x040fe2000000000a */
[C---:B------:R-:W-:Y:S01]  /*9b90*/  FFMA R11, R41.reuse, R48, R11 ;  /* 0x00000030290b7223 */ /* 0x040fe2000000000b */
[----:B------:R-:W-:Y:S01]  /*9ba0*/  LOP3.LUT R62, R66, 0xffff0000, RZ, 0xc0, !PT ;  /* 0xffff0000423e7812 */ /* 0x000fe200078ec0ff */
[----:B------:R-:W-:Y:S01]  /*9bb0*/  FFMA R0, R41, R49, R0 ;  /* 0x0000003129007223 */ /* 0x000fe20000000000 */
[C---:B------:R-:W-:Y:S01]  /*9bc0*/  FMUL R2, R38.reuse, R13 ;  /* 0x0000000d26027220 */ /* 0x040fe20000400000 */
[----:B------:R-:W-:Y:S01]  /*9bd0*/  SHF.L.U32 R63, R67, 0x10, RZ ;  /* 0x00000010433f7819 */ /* 0x000fe200000006ff */
[C---:B------:R-:W-:Y:S01]  /*9be0*/  FMUL R3, R38.reuse, R14 ;  /* 0x0000000e26037220 */ /* 0x040fe20000400000 */
[----:B------:R-:W-:Y:S01]  /*9bf0*/  F2FP.BF16.F32.PACK_AB R103, R11, R10 ;  /* 0x0000000a0b67723e */ /* 0x000fe200000010ff */
[----:B------:R-:W-:Y:S01]  /*9c00*/  FFMA R2, R41, R51, R2 ;  /* 0x0000003329027223 */ /* 0x000fe20000000002 */
[C---:B------:R-:W-:Y:S01]  /*9c10*/  FMUL R15, R38.reuse, R15 ;  /* 0x0000000f260f7220 */ /* 0x040fe20000400000 */
[C---:B------:R-:W-:Y:S01]  /*9c20*/  FMUL R12, R38.reuse, R16 ;  /* 0x00000010260c7220 */ /* 0x040fe20000400000 */
[----:B------:R-:W-:Y:S01]  /*9c30*/  FMUL R13, R38, R17 ;  /* 0x00000011260d7220 */ /* 0x000fe20000400000 */
[----:B------:R1:W-:Y:S01]  /*9c40*/  STS.128 [R93+0x6000], R100 ;  /* 0x006000645d007388 */ /* 0x0003e20000000c00 */
[----:B------:R-:W-:Y:S01]  /*9c50*/  LOP3.LUT R64, R67, 0xffff0000, RZ, 0xc0, !PT ;  /* 0xffff000043407812 */ /* 0x000fe200078ec0ff */
[C---:B------:R-:W-:Y:S01]  /*9c60*/  FFMA R3, R41.reuse, R50, R3 ;  /* 0x0000003229037223 */ /* 0x040fe20000000003 */
[----:B------:R-:W-:Y:S01]  /*9c70*/  SHF.L.U32 R65, R72, 0x10, RZ ;  /* 0x0000001048417819 */ /* 0x000fe200000006ff */
[C---:B------:R-:W-:Y:S01]  /*9c80*/  FFMA R15, R41.reuse, R52, R15 ;  /* 0x00000034290f7223 */ /* 0x040fe2000000000f */
[----:B------:R-:W-:Y:S01]  /*9c90*/  F2FP.BF16.F32.PACK_AB R104, R2, R0 ;  /* 0x000000000268723e */ /* 0x000fe200000010ff */
[C---:B------:R-:W-:Y:S01]  /*9ca0*/  FFMA R12, R41.reuse, R53, R12 ;  /* 0x00000035290c7223 */ /* 0x040fe2000000000c */
[C---:B------:R-:W-:Y:S01]  /*9cb0*/  FFMA R13, R41.reuse, R54, R13 ;  /* 0x00000036290d7223 */ /* 0x040fe2000000000d */
[C---:B------:R-:W-:Y:S01]  /*9cc0*/  FMUL R14, R38.reuse, R18 ;  /* 0x00000012260e7220 */ /* 0x040fe20000400000 */
[C---:B------:R-:W-:Y:S01]  /*9cd0*/  FMUL R19, R38.reuse, R19 ;  /* 0x0000001326137220 */ /* 0x040fe20000400000 */
[C---:B------:R-:W-:Y:S01]  /*9ce0*/  FMUL R16, R38.reuse, R20 ;  /* 0x0000001426107220 */ /* 0x040fe20000400000 */
[C---:B------:R-:W-:Y:S01]  /*9cf0*/  FMUL R17, R38.reuse, R21 ;  /* 0x0000001526117220 */ /* 0x040fe20000400000 */
[C---:B------:R-:W-:Y:S01]  /*9d00*/  FFMA R14, R41.reuse, R55, R14 ;  /* 0x00000037290e7223 */ /* 0x040fe2000000000e */
        /* <DEDUP_REMOVED lines=9> */
[----:B------:R-:W-:Y:S01]  /*9da0*/  FFMA R23, R41, R60, R23 ;  /* 0x0000003c29177223 */ /* 0x000fe20000000017 */
[C---:B------:R-:W-:Y:S01]  /*9db0*/  FMUL R27, R38.reuse, R27 ;  /* 0x0000001b261b7220 */ /* 0x040fe20000400000 */
[----:B------:R-:W-:Y:S01]  /*9dc0*/  F2FP.BF16.F32.PACK_AB R105, R15, R3 ;  /* 0x000000030f69723e */ /* 0x000fe200000010ff */
[----:B------:R-:W-:Y:S01]  /*9dd0*/  FFMA R20, R41, R61, R20 ;  /* 0x0000003d29147223 */ /* 0x000fe20000000014 */
[----:B------:R-:W-:Y:S01]  /*9de0*/  F2FP.BF16.F32.PACK_AB R106, R13, R12 ;  /* 0x0000000c0d6a723e */ /* 0x000fe200000010ff */
[----:B------:R-:W-:Y:S01]  /*9df0*/  FMUL R24, R38, R28 ;  /* 0x0000001c26187220 */ /* 0x000fe20000400000 */
[----:B------:R-:W-:Y:S01]  /*9e00*/  F2FP.BF16.F32.PACK_AB R107, R19, R14 ;  /* 0x0000000e136b723e */ /* 0x000fe200000010ff */
[----:B------:R-:W-:Y:S01]  /*9e10*/  FFMA R21, R41, R62, R21 ;  /* 0x0000003e29157223 */ /* 0x000fe20000000015 */
[----:B------:R-:W-:Y:S01]  /*9e20*/  LOP3.LUT R66, R72, 0xffff0000, RZ, 0xc0, !PT ;  /* 0xffff000048427812 */ /* 0x000fe200078ec0ff */
[C---:B------:R-:W-:Y:S01]  /*9e30*/  FMUL R25, R38.reuse, R29 ;  /* 0x0000001d26197220 */ /* 0x040fe20000400000 */
[----:B------:R-:W-:Y:S01]  /*9e40*/  SHF.L.U32 R67, R73, 0x10, RZ ;  /* 0x0000001049437819 */ /* 0x000fe200000006ff */
[----:B------:R1:W-:Y:S01]  /*9e50*/  STS.128 [R92+0x6010], R104 ;  /* 0x006010685c007388 */ /* 0x0003e20000000c00 */
[----:B------:R-:W-:Y:S01]  /*9e60*/  FFMA R22, R41, R63, R22 ;  /* 0x0000003f29167223 */ /* 0x000fe20000000016 */
[----:B------:R-:W-:Y:S01]  /*9e70*/  LOP3.LUT R68, R73, 0xffff0000, RZ, 0xc0, !PT ;  /* 0xffff000049447812 */ /* 0x000fe200078ec0ff */
[----:B------:R-:W-:Y:S01]  /*9e80*/  FMUL R26, R38, R30 ;  /* 0x0000001e261a7220 */ /* 0x000fe20000400000 */
[C---:B------:R-:W-:Y:S01]  /*9e90*/  FFMA R27, R41.reuse, R64, R27 ;  /* 0x00000040291b7223 */ /* 0x040fe2000000001b */
[----:B------:R-:W-:Y:S01]  /*9ea0*/  SHF.L.U32 R69, R74, 0x10, RZ ;  /* 0x000000104a457819 */ /* 0x000fe200000006ff */
[----:B------:R-:W-:Y:S01]  /*9eb0*/  FMUL R31, R38, R31 ;  /* 0x0000001f261f7220 */ /* 0x000fe20000400000 */
[C---:B------:R-:W-:Y:S01]  /*9ec0*/  FFMA R24, R41.reuse, R65, R24 ;  /* 0x0000004129187223 */ /* 0x040fe20000000018 */
[----:B------:R-:W-:Y:S01]  /*9ed0*/  LOP3.LUT R70, R74, 0xffff0000, RZ, 0xc0, !PT ;  /* 0xffff00004a467812 */ /* 0x000fe200078ec0ff */
[C---:B------:R-:W-:Y:S01]  /*9ee0*/  FMUL R28, R38.reuse, R32 ;  /* 0x00000020261c7220 */ /* 0x040fe20000400000 */
[----:B------:R-:W-:Y:S01]  /*9ef0*/  FFMA R25, R41, R66, R25 ;  /* 0x0000004229197223 */ /* 0x000fe20000000019 */
[----:B------:R-:W-:Y:S01]  /*9f00*/  SHF.L.U32 R71, R75, 0x10, RZ ;  /* 0x000000104b477819 */ /* 0x000fe200000006ff */
[C---:B------:R-:W-:Y:S01]  /*9f10*/  FMUL R29, R38.reuse, R33 ;  /* 0x00000021261d7220 */ /* 0x040fe20000400000 */
[----:B------:R-:W-:Y:S01]  /*9f20*/  FFMA R26, R41, R67, R26 ;  /* 0x00000043291a7223 */ /* 0x000fe2000000001a */
[----:B------:R-:W-:Y:S01]  /*9f30*/  LOP3.LUT R72, R75, 0xffff0000, RZ, 0xc0, !PT ;  /* 0xffff00004b487812 */ /* 0x000fe200078ec0ff */
        /* <DEDUP_REMOVED lines=8> */
[----:B------:R-:W-:Y:S01]  /*9fc0*/  FFMA R30, R41, R71, R30 ;  /* 0x00000047291e7223 */ /* 0x000fe2000000001e */
[----:B------:R-:W-:Y:S01]  /*9fd0*/  F2FP.BF16.F32.PACK_AB R111, R27, R22 ;  /* 0x000000161b6f723e */ /* 0x000fe200000010ff */
[----:B------:R-:W-:Y:S01]  /*9fe0*/  FFMA R35, R41, R72, R35 ;  /* 0x0000004829237223 */ /* 0x000fe20000000023 */
[----:B------:R-:W-:Y:S02]  /*9ff0*/  F2FP.BF16.F32.PACK_AB R112, R25, R24 ;  /* 0x000000181970723e */ /* 0x000fe400000010ff */
[----:B------:R-:W-:Y:S01]  /*a000*/  F2FP.BF16.F32.PACK_AB R113, R31, R26 ;  /* 0x0000001a1f71723e */ /* 0x000fe200000010ff */
[----:B------:R1:W-:Y:S01]  /*a010*/  STS.128 [R91+0x6020], R108 ;  /* 0x0060206c5b007388 */ /* 0x0003e20000000c00 */
        /* <DEDUP_REMOVED lines=21> */
.L_x_155:
[----:B------:R-:W-:Y:S05]  /*a170*/  BSYNC.RECONVERGENT B0 ;  /* 0x0000000000007941 */ /* 0x000fea0003800200 */
.L_x_154:
[----:B------:R-:W-:Y:S01]  /*a180*/  BAR.SYNC.DEFER_BLOCKING 0x1, 0x80 ;  /* 0x0042000000007b1d */ /* 0x000fe20000010000 */
[----:B------:R-:W-:Y:S01]  /*a190*/  UISETP.NE.AND UP0, UPT, UR47, -0x4, UPT ;  /* 0xfffffffc2f00788c */ /* 0x000fe2000bf05270 */
[----:B------:R-:W-:Y:S08]  /*a1a0*/  IADD3 R0, PT, PT, R36, 0x1, RZ ;  /* 0x0000000124007810 */ /* 0x000ff00007ffe0ff */
[----:B------:R-:W-:Y:S05]  /*a1b0*/  BRA.U !UP0, `(.L_x_156) ;  /* 0x0000000108287547 */ /* 0x000fea000b800000 */
[----:B------:R-:W-:Y:S01]  /*a1c0*/  ISETP.NE.AND P0, PT, R98, RZ, PT ;  /* 0x000000ff6200720c */ /* 0x000fe20003f05270 */
[----:B------:R-:W-:Y:S01]  /*a1d0*/  IMAD.U32 R3, RZ, RZ, UR46 ;  /* 0x0000002eff037e24 */ /* 0x000fe2000f8e00ff */
[----:B------:R-:W-:Y:S01]  /*a1e0*/  UIADD3 UR4, UPT, UPT, UR46, 0x1, URZ ;  /* 0x000000012e047890 */ /* 0x000fe2000fffe0ff */
[----:B------:R-:W-:Y:S03]  /*a1f0*/  IMAD.U32 R2, RZ, RZ, UR53 ;  /* 0x00000035ff027e24 */ /* 0x000fe6000f8e00ff */
[----:B------:R-:W-:Y:S04]  /*a200*/  UISETP.NE.AND UP0, UPT, UR4, 0x4, UPT ;  /* 0x000000040400788c */ /* 0x000fe8000bf05270 */
[----:B------:R-:W-:Y:S03]  /*a210*/  USEL UR46, UR4, URZ, UP0 ;  /* 0x000000ff042e7287 */ /* 0x000fe60008000000 */
[----:B------:R-:W-:Y:S05]  /*a220*/  @P0 LEA R3, R3, UR43, 0x3 ;  /* 0x0000002b03030c11 */ /* 0x000fea000f8e18ff */
[----:B------:R-:W-:Y:S05]  /*a230*/  @P0 VIADD R3, R3, 0x100 ;  /* 0x0000010003030836 */ /* 0x000fea0000000000 */
[----:B------:R-:W-:Y:S04]  /*a240*/  @P0 PRMT R2, R2, 0x654, R3 ;  /* 0x0000065402020816 */ /* 0x000fe80000000003 */
[----:B------:R3:W-:Y:S03]  /*a250*/  @P0 SYNCS.ARRIVE.TRANS64.RED.A1T0 RZ, [R2+URZ], RZ ;  /* 0x000000ff02ff09a7 */ /* 0x0007e600081004ff */
.L_x_156:
[----:B------:R-:W-:Y:S01]  /*a260*/  R2UR UR4, R82 ;  /* 0x00000000520472ca */ /* 0x000fe200000e0000 */
[----:B------:R-:W-:Y:S01]  /*a270*/  UISETP.NE.AND UP0, UPT, UR62, URZ, UPT ;  /* 0x000000ff3e00728c */ /* 0x000fe2000bf05270 */
[----:B------:R-:W-:Y:S01]  /*a280*/  ISETP.NE.AND P0, PT, R86, 0x2, PT ;  /* 0x000000025600780c */ /* 0x000fe20003f05270 */
[----:B------:R-:W-:Y:S01]  /*a290*/  UIADD3 UR20, UPT, UPT, UR37, UR63, URZ ;  /* 0x0000003f25147290 */ /* 0x000fe2000fffe0ff */
[----:B------:R-:W-:Y:S01]  /*a2a0*/  ISETP.NE.AND P1, PT, R0, 0x2, PT ;  /* 0x000000020000780c */ /* 0x000fe20003f25270 */
[----:B------:R-:W-:Y:S01]  /*a2b0*/  UIADD3 UR47, UPT, UPT, UR47, 0x4, URZ ;  /* 0x000000042f2f7890 */ /* 0x000fe2000fffe0ff */
[----:B------:R-:W-:Y:S01]  /*a2c0*/  SEL R3, RZ, 0x1, P0 ;  /* 0x00000001ff037807 */ /* 0x000fe20000000000 */
[----:B------:R-:W-:Y:S01]  /*a2d0*/  UMOV UR44, UR61 ;  /* 0x0000003d002c7c82 */ /* 0x000fe20008000000 */
[----:B---3--:R-:W-:Y:S02]  /*a2e0*/  SEL R2, RZ, 0x1, P1 ;  /* 0x00000001ff027807 */ /* 0x008fe40000800000 */
[----:B------:R-:W-:Y:S02]  /*a2f0*/  LOP3.LUT R88, R88, R3, RZ, 0x3c, !PT ;  /* 0x0000000358587212 */ /* 0x000fe400078e3cff */
[----:B------:R-:W-:Y:S01]  /*a300*/  LOP3.LUT R89, R89, R2, RZ, 0x3c, !PT ;  /* 0x0000000259597212 */ /* 0x000fe200078e3cff */
[----:B------:R-:W-:Y:S01]  /*a310*/  UIADD3 UR11, UPT, UPT, UR36, UR4, URZ ;  /* 0x00000004240b7290 */ /* 0x000fe2000fffe0ff */
[----:B------:R-:W-:Y:S02]  /*a320*/  SEL R86, R86, RZ, P0 ;  /* 0x000000ff56567207 */ /* 0x000fe40000000000 */
[----:B------:R-:W-:Y:S01]  /*a330*/  SEL R36, R0, RZ, P1 ;  /* 0x000000ff00247207 */ /* 0x000fe20000800000 */
[----:B------:R-:W-:Y:S08]  /*a340*/  BRA.U UP0, `(.L_x_157) ;  /* 0xffffffbd00e07547 */ /* 0x000ff0000b83ffff */
[----:B------:R-:W-:-:S13]  /*a350*/  R2UR UR4, R83 ;  /* 0x00000000530472ca */ /* 0x000fda00000e0000 */
[----:B------:R-:W-:-:S09]  /*a360*/  UISETP.NE.AND UP0, UPT, UR4, URZ, UPT ;  /* 0x000000ff0400728c */ /* 0x000fd2000bf05270 */
[----:B------:R-:W-:Y:S05]  /*a370*/  BRA.U !UP0, `(.L_x_158) ;  /* 0x0000000108487547 */ /* 0x000fea000b800000 */
[----:B------:R-:W3:Y:S02]  /*a380*/  LDCU.64 UR4, c[0x0][0xc90] ;  /* 0x00019200ff0477ac */ /* 0x000ee40008000a00 */
[----:B---3--:R-:W-:-:S04]  /*a390*/  UISETP.NE.U32.AND UP0, UPT, UR4, URZ, UPT ;  /* 0x000000ff0400728c */ /* 0x008fc8000bf05070 */
[----:B------:R-:W-:-:S09]  /*a3a0*/  UISETP.NE.AND.EX UP0, UPT, UR5, URZ, UPT, UP0 ;  /* 0x000000ff0500728c */ /* 0x000fd2000bf05300 */
[----:B------:R-:W-:Y:S05]  /*a3b0*/  BRA.U UP0, `(.L_x_159) ;  /* 0x00000001000c7547 */ /* 0x000fea000b800000 */
[----:B------:R-:W-:-:S13]  /*a3c0*/  FSETP.NEU.AND P0, PT, R41, RZ, PT ;  /* 0x000000ff2900720b */ /* 0x000fda0003f0d000 */
[----:B------:R-:W-:Y:S05]  /*a3d0*/  @!P0 EXIT ;  /* 0x000000000000894d */ /* 0x000fea0003800000 */
[----:B------:R-:W-:Y:S05]  /*a3e0*/  BRA `(.L_x_158) ;  /* 0x00000000002c7947 */ /* 0x000fea0003800000 */
.L_x_159:
[----:B------:R-:W-:Y:S01]  /*a3f0*/  ISETP.NE.AND P0, PT, R85, RZ, PT ;  /* 0x000000ff5500720c */ /* 0x000fe20003f05270 */
[----:B------:R-:W-:-:S12]  /*a400*/  BSSY.RECONVERGENT B0, `(.L_x_158) ;  /* 0x0000009000007945 */ /* 0x000fd80003800200 */
[----:B------:R-:W-:Y:S05]  /*a410*/  @P0 BRA `(.L_x_160) ;  /* 0x0000000000140947 */ /* 0x000fea0003800000 */
[----:B------:R-:W3:Y:S02]  /*a420*/  LDCU.64 UR4, c[0x0][0xc88] ;  /* 0x00019100ff0477ac */ /* 0x000ee40008000a00 */
[----:B---3--:R-:W-:-:S04]  /*a430*/  ISETP.NE.U32.AND P0, PT, RZ, UR4, PT ;  /* 0x00000004ff007c0c */ /* 0x008fc8000bf05070 */
[----:B------:R-:W-:-:S13]  /*a440*/  ISETP.NE.AND.EX P0, PT, RZ, UR5, PT, P0 ;  /* 0x00000005ff007c0c */ /* 0x000fda000bf05300 */
[----:B------:R-:W-:Y:S05]  /*a450*/  @!P0 EXIT ;  /* 0x000000000000894d */ /* 0x000fea0003800000 */
[----:B------:R-:W-:Y:S05]  /*a460*/  BRA `(.L_x_161) ;  /* 0x0000000000087947 */ /* 0x000fea0003800000 */
.L_x_160:
[----:B------:R-:W-:-:S13]  /*a470*/  FSETP.NEU.AND P0, PT, R41, RZ, PT ;  /* 0x000000ff2900720b */ /* 0x000fda0003f0d000 */
[----:B------:R-:W-:Y:S05]  /*a480*/  @!P0 EXIT ;  /* 0x000000000000894d */ /* 0x000fea0003800000 */
.L_x_161:
[----:B------:R-:W-:Y:S05]  /*a490*/  BSYNC.RECONVERGENT B0 ;  /* 0x0000000000007941 */ /* 0x000fea0003800200 */
.L_x_158:
[----:B------:R-:W-:Y:S01]  /*a4a0*/  ULEA UR4, UR46, UR43, 0x3 ;  /* 0x0000002b2e047291 */ /* 0x000fe2000f8e18ff */
[----:B------:R-:W-:-:S04]  /*a4b0*/  DEPBAR.LE SB0, 0x0 ;  /* 0x000080000000791a */ /* 0x000fc80000000000 */
[----:B------:R-:W-:-:S04]  /*a4c0*/  UIADD3 UR4, UPT, UPT, UR4, 0x100, URZ ;  /* 0x0000010004047890 */ /* 0x000fc8000fffe0ff */
[----:B------:R-:W-:-:S09]  /*a4d0*/  UPRMT UR4, UR53, 0x654, UR4 ;  /* 0x0000065435047896 */ /* 0x000fd20008000004 */
[----:B------:R-:W-:Y:S01]  /*a4e0*/  SYNCS.ARRIVE.TRANS64.RED.A1T0 RZ, [UR4], RZ ;  /* 0x000000ffffff79a7 */ /* 0x000fe20008100404 */
[----:B------:R-:W-:Y:S05]  /*a4f0*/  EXIT ;  /* 0x000000000000794d */ /* 0x000fea0003800000 */
.L_x_25:
[----:B--2---:R2:W3:Y:S02]  /*a500*/  SYNCS.PHASECHK.TRANS64.TRYWAIT P0, [R3+URZ+0x180], R2 ;  /* 0x00018002030075a7 */ /* 0x0044e400080011ff */
[----:B---3--:R-:W-:Y:S05]  /*a510*/  @!P0 NANOSLEEP.SYNCS 0x989680 ;  /* 0x009896800000895d */ /* 0x008fea0003900000 */
[----:B------:R-:W3:Y:S02]  /*a520*/  @!P0 SYNCS.PHASECHK.TRANS64 P0, [R3+URZ+0x180], R2 ;  /* 0x00018002030085a7 */ /* 0x000ee400080010ff */
[----:B---3--:R-:W-:Y:S05]  /*a530*/  @!P0 BRA `(.L_x_25) ;  /* 0xfffffffc00f08947 */ /* 0x008fea000383ffff */
[----:B------:R-:W-:Y:S05]  /*a540*/  BRA `(.L_x_162) ;  /* 0xffffff7400a07947 */ /* 0x000fea000383ffff */
.L_x_28:
[----:B-1----:R-:W-:-:S07]  /*a550*/  MOV R0, UR6 ;  /* 0x0000000600007c02 */ /* 0x002fce0008000f00 */
.L_x_163:
[----:B-1----:R1:W2:Y:S02]  /*a560*/  SYNCS.PHASECHK.TRANS64.TRYWAIT P0, [R0+URZ+0x70], R3 ;  /* 0x00007003000075a7 */ /* 0x0022a400080011ff */
[----:B--2---:R-:W-:Y:S05]  /*a570*/  @!P0 NANOSLEEP.SYNCS 0x989680 ;  /* 0x009896800000895d */ /* 0x004fea0003900000 */
[----:B------:R-:W2:Y:S02]  /*a580*/  @!P0 SYNCS.PHASECHK.TRANS64 P0, [R0+URZ+0x70], R3 ;  /* 0x00007003000085a7 */ /* 0x000ea400080010ff */
[----:B--2---:R-:W-:Y:S05]  /*a590*/  @!P0 BRA `(.L_x_163) ;  /* 0xfffffffc00f08947 */ /* 0x004fea000383ffff */
[----:B------:R-:W-:Y:S05]  /*a5a0*/  BRA `(.L_x_27) ;  /* 0xffffff7800087947 */ /* 0x000fea000383ffff */
.L_x_37:
[----:B-1----:R-:W-:-:S07]  /*a5b0*/  MOV R0, UR7 ;  /* 0x0000000700007c02 */ /* 0x002fce0008000f00 */
.L_x_164:
[----:B-1----:R1:W2:Y:S02]  /*a5c0*/  SYNCS.PHASECHK.TRANS64.TRYWAIT P0, [R0+URZ+0x70], R3 ;  /* 0x00007003000075a7 */ /* 0x0022a400080011ff */
[----:B--2---:R-:W-:Y:S05]  /*a5d0*/  @!P0 NANOSLEEP.SYNCS 0x989680 ;  /* 0x009896800000895d */ /* 0x004fea0003900000 */
[----:B------:R-:W2:Y:S02]  /*a5e0*/  @!P0 SYNCS.PHASECHK.TRANS64 P0, [R0+URZ+0x70], R3 ;  /* 0x00007003000085a7 */ /* 0x000ea400080010ff */
[----:B--2---:R-:W-:Y:S05]  /*a5f0*/  @!P0 BRA `(.L_x_164) ;  /* 0xfffffffc00f08947 */ /* 0x004fea000383ffff */
[----:B------:R-:W-:Y:S05]  /*a600*/  BRA `(.L_x_36) ;  /* 0xffffff7c00247947 */ /* 0x000fea000383ffff */
.L_x_44:
[----:B-1----:R1:W4:Y:S02]  /*a610*/  SYNCS.PHASECHK.TRANS64.TRYWAIT P0, [R3+URZ+0x130], R0 ;  /* 0x00013000030075a7 */ /* 0x00232400080011ff */
[----:B----4-:R-:W-:Y:S05]  /*a620*/  @!P0 NANOSLEEP.SYNCS 0x989680 ;  /* 0x009896800000895d */ /* 0x010fea0003900000 */
[----:B------:R-:W4:Y:S02]  /*a630*/  @!P0 SYNCS.PHASECHK.TRANS64 P0, [R3+URZ+0x130], R0 ;  /* 0x00013000030085a7 */ /* 0x000f2400080010ff */
[----:B----4-:R-:W-:Y:S05]  /*a640*/  @!P0 BRA `(.L_x_44) ;  /* 0xfffffffc00f08947 */ /* 0x010fea000383ffff */
[----:B------:R-:W-:Y:S05]  /*a650*/  BRA `(.L_x_165) ;  /* 0xffffff8000207947 */ /* 0x000fea000383ffff */
.L_x_48:
[----:B-1----:R-:W-:-:S07]  /*a660*/  MOV R0, UR4 ;  /* 0x0000000400007c02 */ /* 0x002fce0008000f00 */
.L_x_166:
[----:B-1----:R1:W2:Y:S02]  /*a670*/  SYNCS.PHASECHK.TRANS64.TRYWAIT P0, [R0+URZ], R3 ;  /* 0x00000003000075a7 */ /* 0x0022a400080011ff */
[----:B--2---:R-:W-:Y:S05]  /*a680*/  @!P0 NANOSLEEP.SYNCS 0x989680 ;  /* 0x009896800000895d */ /* 0x004fea0003900000 */
[----:B------:R-:W2:Y:S02]  /*a690*/  @!P0 SYNCS.PHASECHK.TRANS64 P0, [R0+URZ], R3 ;  /* 0x00000003000085a7 */ /* 0x000ea400080010ff */
[----:B--2---:R-:W-:Y:S05]  /*a6a0*/  @!P0 BRA `(.L_x_166) ;  /* 0xfffffffc00f08947 */ /* 0x004fea000383ffff */
[----:B------:R-:W-:Y:S05]  /*a6b0*/  BRA `(.L_x_167) ;  /* 0xffffff8400c87947 */ /* 0x000fea000383ffff */
.L_x_49:
[----:B------:R-:W-:-:S07]  /*a6c0*/  MOV R0, UR5 ;  /* 0x0000000500007c02 */ /* 0x000fce0008000f00 */
.L_x_168:
[----:B-1----:R1:W2:Y:S02]  /*a6d0*/  SYNCS.PHASECHK.TRANS64.TRYWAIT P0, [R0+URZ], R3 ;  /* 0x00000003000075a7 */ /* 0x0022a400080011ff */
[----:B--2---:R-:W-:Y:S05]  /*a6e0*/  @!P0 NANOSLEEP.SYNCS 0x989680 ;  /* 0x009896800000895d */ /* 0x004fea0003900000 */
[----:B------:R-:W2:Y:S02]  /*a6f0*/  @!P0 SYNCS.PHASECHK.TRANS64 P0, [R0+URZ], R3 ;  /* 0x00000003000085a7 */ /* 0x000ea400080010ff */
[----:B--2---:R-:W-:Y:S05]  /*a700*/  @!P0 BRA `(.L_x_168) ;  /* 0xfffffffc00f08947 */ /* 0x004fea000383ffff */
[----:B------:R-:W-:Y:S05]  /*a710*/  BRA `(.L_x_169) ;  /* 0xffffff8400d47947 */ /* 0x000fea000383ffff */
.L_x_50:
[----:B------:R-:W-:-:S07]  /*a720*/  MOV R0, UR5 ;  /* 0x0000000500007c02 */ /* 0x000fce0008000f00 */
.L_x_170:
[----:B-1----:R1:W2:Y:S02]  /*a730*/  SYNCS.PHASECHK.TRANS64.TRYWAIT P0, [R0+URZ], R3 ;  /* 0x00000003000075a7 */ /* 0x0022a400080011ff */
[----:B--2---:R-:W-:Y:S05]  /*a740*/  @!P0 NANOSLEEP.SYNCS 0x989680 ;  /* 0x009896800000895d */ /* 0x004fea0003900000 */
[----:B------:R-:W2:Y:S02]  /*a750*/  @!P0 SYNCS.PHASECHK.TRANS64 P0, [R0+URZ], R3 ;  /* 0x00000003000085a7 */ /* 0x000ea400080010ff */
[----:B--2---:R-:W-:Y:S05]  /*a760*/  @!P0 BRA `(.L_x_170) ;  /* 0xfffffffc00f08947 */ /* 0x004fea000383ffff */
[----:B------:R-:W-:Y:S05]  /*a770*/  BRA `(.L_x_171) ;  /* 0xffffff8400e07947 */ /* 0x000fea000383ffff */
.L_x_51:
[----:B------:R-:W-:-:S07]  /*a780*/  MOV R0, UR5 ;  /* 0x0000000500007c02 */ /* 0x000fce0008000f00 */
.L_x_172:
[----:B-1----:R1:W2:Y:S02]  /*a790*/  SYNCS.PHASECHK.TRANS64.TRYWAIT P0, [R0+URZ], R3 ;  /* 0x00000003000075a7 */ /* 0x0022a400080011ff */
[----:B--2---:R-:W-:Y:S05]  /*a7a0*/  @!P0 NANOSLEEP.SYNCS 0x989680 ;  /* 0x009896800000895d */ /* 0x004fea0003900000 */
[----:B------:R-:W2:Y:S02]  /*a7b0*/  @!P0 SYNCS.PHASECHK.TRANS64 P0, [R0+URZ], R3 ;  /* 0x00000003000085a7 */ /* 0x000ea400080010ff */
[----:B--2---:R-:W-:Y:S05]  /*a7c0*/  @!P0 BRA `(.L_x_172) ;  /* 0xfffffffc00f08947 */ /* 0x004fea000383ffff */
[----:B------:R-:W-:Y:S05]  /*a7d0*/  BRA `(.L_x_173) ;  /* 0xffffff8400ec7947 */ /* 0x000fea000383ffff */
.L_x_52:
[----:B------:R-:W-:-:S07]  /*a7e0*/  MOV R0, UR5 ;  /* 0x0000000500007c02 */ /* 0x000fce0008000f00 */
.L_x_174:
[----:B-1----:R1:W2:Y:S02]  /*a7f0*/  SYNCS.PHASECHK.TRANS64.TRYWAIT P0, [R0+URZ], R3 ;  /* 0x00000003000075a7 */ /* 0x0022a400080011ff */
[----:B--2---:R-:W-:Y:S05]  /*a800*/  @!P0 NANOSLEEP.SYNCS 0x989680 ;  /* 0x009896800000895d */ /* 0x004fea0003900000 */
[----:B------:R-:W2:Y:S02]  /*a810*/  @!P0 SYNCS.PHASECHK.TRANS64 P0, [R0+URZ], R3 ;  /* 0x00000003000085a7 */ /* 0x000ea400080010ff */
[----:B--2---:R-:W-:Y:S05]  /*a820*/  @!P0 BRA `(.L_x_174) ;  /* 0xfffffffc00f08947 */ /* 0x004fea000383ffff */
[----:B------:R-:W-:Y:S05]  /*a830*/  BRA `(.L_x_175) ;  /* 0xffffff8400f87947 */ /* 0x000fea000383ffff */
.L_x_53:
[----:B------:R-:W-:-:S07]  /*a840*/  MOV R0, UR5 ;  /* 0x0000000500007c02 */ /* 0x000fce0008000f00 */
.L_x_176:
[----:B-1----:R1:W2:Y:S02]  /*a850*/  SYNCS.PHASECHK.TRANS64.TRYWAIT P0, [R0+URZ], R3 ;  /* 0x00000003000075a7 */ /* 0x0022a400080011ff */
[----:B--2---:R-:W-:Y:S05]  /*a860*/  @!P0 NANOSLEEP.SYNCS 0x989680 ;  /* 0x009896800000895d */ /* 0x004fea0003900000 */
[----:B------:R-:W2:Y:S02]  /*a870*/  @!P0 SYNCS.PHASECHK.TRANS64 P0, [R0+URZ], R3 ;  /* 0x00000003000085a7 */ /* 0x000ea400080010ff */
[----:B--2---:R-:W-:Y:S05]  /*a880*/  @!P0 BRA `(.L_x_176) ;  /* 0xfffffffc00f08947 */ /* 0x004fea000383ffff */
[----:B------:R-:W-:Y:S05]  /*a890*/  BRA `(.L_x_177) ;  /* 0xffffff8800047947 */ /* 0x000fea000383ffff */
.L_x_54:
[----:B------:R-:W-:-:S07]  /*a8a0*/  MOV R0, UR5 ;  /* 0x0000000500007c02 */ /* 0x000fce0008000f00 */
.L_x_178:
[----:B-1----:R1:W2:Y:S02]  /*a8b0*/  SYNCS.PHASECHK.TRANS64.TRYWAIT P0, [R0+URZ], R3 ;  /* 0x00000003000075a7 */ /* 0x0022a400080011ff */
[----:B--2---:R-:W-:Y:S05]  /*a8c0*/  @!P0 NANOSLEEP.SYNCS 0x989680 ;  /* 0x009896800000895d */ /* 0x004fea0003900000 */
[----:B------:R-:W2:Y:S02]  /*a8d0*/  @!P0 SYNCS.PHASECHK.TRANS64 P0, [R0+URZ], R3 ;  /* 0x00000003000085a7 */ /* 0x000ea400080010ff */
[----:B--2---:R-:W-:Y:S05]  /*a8e0*/  @!P0 BRA `(.L_x_178) ;  /* 0xfffffffc00f08947 */ /* 0x004fea000383ffff */
[----:B------:R-:W-:Y:S05]  /*a8f0*/  BRA `(.L_x_179) ;  /* 0xffffff8800107947 */ /* 0x000fea000383ffff */
.L_x_55:
[----:B------:R-:W-:-:S07]  /*a900*/  MOV R0, UR5 ;  /* 0x0000000500007c02 */ /* 0x000fce0008000f00 */
.L_x_180:
[----:B-1----:R1:W2:Y:S02]  /*a910*/  SYNCS.PHASECHK.TRANS64.TRYWAIT P0, [R0+URZ], R3 ;  /* 0x00000003000075a7 */ /* 0x0022a400080011ff */
[----:B--2---:R-:W-:Y:S05]  /*a920*/  @!P0 NANOSLEEP.SYNCS 0x989680 ;  /* 0x009896800000895d */ /* 0x004fea0003900000 */
[----:B------:R-:W2:Y:S02]  /*a930*/  @!P0 SYNCS.PHASECHK.TRANS64 P0, [R0+URZ], R3 ;  /* 0x00000003000085a7 */ /* 0x000ea400080010ff */
[----:B--2---:R-:W-:Y:S05]  /*a940*/  @!P0 BRA `(.L_x_180) ;  /* 0xfffffffc00f08947 */ /* 0x004fea000383ffff */
[----:B------:R-:W-:Y:S05]  /*a950*/  BRA `(.L_x_181) ;  /* 0xffffff88001c7947 */ /* 0x000fea000383ffff */
.L_x_56:
[----:B------:R-:W-:-:S07]  /*a960*/  MOV R0, UR5 ;  /* 0x0000000500007c02 */ /* 0x000fce0008000f00 */
.L_x_182:
[----:B-1----:R1:W2:Y:S02]  /*a970*/  SYNCS.PHASECHK.TRANS64.TRYWAIT P0, [R0+URZ], R3 ;  /* 0x00000003000075a7 */ /* 0x0022a400080011ff */
[----:B--2---:R-:W-:Y:S05]  /*a980*/  @!P0 NANOSLEEP.SYNCS 0x989680 ;  /* 0x009896800000895d */ /* 0x004fea0003900000 */
[----:B------:R-:W2:Y:S02]  /*a990*/  @!P0 SYNCS.PHASECHK.TRANS64 P0, [R0+URZ], R3 ;  /* 0x00000003000085a7 */ /* 0x000ea400080010ff */
[----:B--2---:R-:W-:Y:S05]  /*a9a0*/  @!P0 BRA `(.L_x_182) ;  /* 0xfffffffc00f08947 */ /* 0x004fea000383ffff */
[----:B------:R-:W-:Y:S05]  /*a9b0*/  BRA `(.L_x_183) ;  /* 0xffffff8800287947 */ /* 0x000fea000383ffff */
.L_x_57:
[----:B------:R-:W-:-:S07]  /*a9c0*/  MOV R0, UR5 ;  /* 0x0000000500007c02 */ /* 0x000fce0008000f00 */
.L_x_184:
[----:B-1----:R1:W2:Y:S02]  /*a9d0*/  SYNCS.PHASECHK.TRANS64.TRYWAIT P0, [R0+URZ], R3 ;  /* 0x00000003000075a7 */ /* 0x0022a400080011ff */
[----:B--2---:R-:W-:Y:S05]  /*a9e0*/  @!P0 NANOSLEEP.SYNCS 0x989680 ;  /* 0x009896800000895d */ /* 0x004fea0003900000 */
[----:B------:R-:W2:Y:S02]  /*a9f0*/  @!P0 SYNCS.PHASECHK.TRANS64 P0, [R0+URZ], R3 ;  /* 0x00000003000085a7 */ /* 0x000ea400080010ff */
[----:B--2---:R-:W-:Y:S05]  /*aa00*/  @!P0 BRA `(.L_x_184) ;  /* 0xfffffffc00f08947 */ /* 0x004fea000383ffff */
[----:B------:R-:W-:Y:S05]  /*aa10*/  BRA `(.L_x_185) ;  /* 0xffffff8800347947 */ /* 0x000fea000383ffff */
.L_x_58:
[----:B------:R-:W-:-:S07]  /*aa20*/  MOV R0, UR5 ;  /* 0x0000000500007c02 */ /* 0x000fce0008000f00 */
.L_x_186:
[----:B-1----:R1:W2:Y:S02]  /*aa30*/  SYNCS.PHASECHK.TRANS64.TRYWAIT P0, [R0+URZ], R3 ;  /* 0x00000003000075a7 */ /* 0x0022a400080011ff */
[----:B--2---:R-:W-:Y:S05]  /*aa40*/  @!P0 NANOSLEEP.SYNCS 0x989680 ;  /* 0x009896800000895d */ /* 0x004fea0003900000 */
[----:B------:R-:W2:Y:S02]  /*aa50*/  @!P0 SYNCS.PHASECHK.TRANS64 P0, [R0+URZ], R3 ;  /* 0x00000003000085a7 */ /* 0x000ea400080010ff */
[----:B--2---:R-:W-:Y:S05]  /*aa60*/  @!P0 BRA `(.L_x_186) ;  /* 0xfffffffc00f08947 */ /* 0x004fea000383ffff */
[----:B------:R-:W-:Y:S05]  /*aa70*/  BRA `(.L_x_187) ;  /* 0xffffff8800407947 */ /* 0x000fea000383ffff */
.L_x_59:
[----:B------:R-:W-:-:S07]  /*aa80*/  MOV R0, UR5 ;  /* 0x0000000500007c02 */ /* 0x000fce0008000f00 */
.L_x_188:
[----:B-1----:R1:W2:Y:S02]  /*aa90*/  SYNCS.PHASECHK.TRANS64.TRYWAIT P0, [R0+URZ], R3 ;  /* 0x00000003000075a7 */ /* 0x0022a400080011ff */
[----:B--2---:R-:W-:Y:S05]  /*aaa0*/  @!P0 NANOSLEEP.SYNCS 0x989680 ;  /* 0x009896800000895d */ /* 0x004fea0003900000 */
[----:B------:R-:W2:Y:S02]  /*aab0*/  @!P0 SYNCS.PHASECHK.TRANS64 P0, [R0+URZ], R3 ;  /* 0x00000003000085a7 */ /* 0x000ea400080010ff */
[----:B--2---:R-:W-:Y:S05]  /*aac0*/  @!P0 BRA `(.L_x_188) ;  /* 0xfffffffc00f08947 */ /* 0x004fea000383ffff */
[----:B------:R-:W-:Y:S05]  /*aad0*/  BRA `(.L_x_189) ;  /* 0xffffff88004c7947 */ /* 0x000fea000383ffff */
.L_x_60:
[----:B------:R-:W-:-:S07]  /*aae0*/  MOV R0, UR5 ;  /* 0x0000000500007c02 */ /* 0x000fce0008000f00 */
.L_x_190:
[----:B-1----:R1:W2:Y:S02]  /*aaf0*/  SYNCS.PHASECHK.TRANS64.TRYWAIT P0, [R0+URZ], R3 ;  /* 0x00000003000075a7 */ /* 0x0022a400080011ff */
[----:B--2---:R-:W-:Y:S05]  /*ab00*/  @!P0 NANOSLEEP.SYNCS 0x989680 ;  /* 0x009896800000895d */ /* 0x004fea0003900000 */
[----:B------:R-:W2:Y:S02]  /*ab10*/  @!P0 SYNCS.PHASECHK.TRANS64 P0, [R0+URZ], R3 ;  /* 0x00000003000085a7 */ /* 0x000ea400080010ff */
[----:B--2---:R-:W-:Y:S05]  /*ab20*/  @!P0 BRA `(.L_x_190) ;  /* 0xfffffffc00f08947 */ /* 0x004fea000383ffff */
[----:B------:R-:W-:Y:S05]  /*ab30*/  BRA `(.L_x_191) ;  /* 0xffffff8800587947 */ /* 0x000fea000383ffff */
.L_x_63:
[----:B--2---:R2:W3:Y:S02]  /*ab40*/  SYNCS.PHASECHK.TRANS64.TRYWAIT P0, [R2+URZ+0x170], R5 ;  /* 0x00017005020075a7 */ /* 0x0044e400080011ff */
[----:B---3--:R-:W-:Y:S05]  /*ab50*/  @!P0 NANOSLEEP.SYNCS 0x989680 ;  /* 0x009896800000895d */ /* 0x008fea0003900000 */
[----:B------:R-:W3:Y:S02]  /*ab60*/  @!P0 SYNCS.PHASECHK.TRANS64 P0, [R2+URZ+0x170], R5 ;  /* 0x00017005020085a7 */ /* 0x000ee400080010ff */
[----:B---3--:R-:W-:Y:S05]  /*ab70*/  @!P0 BRA `(.L_x_63) ;  /* 0xfffffffc00f08947 */ /* 0x008fea000383ffff */
[----:B------:R-:W-:Y:S05]  /*ab80*/  BRA `(.L_x_192) ;  /* 0xffffff8800b47947 */ /* 0x000fea000383ffff */
.L_x_64:
[----:B------:R-:W-:-:S07]  /*ab90*/  MOV R2, UR4 ;  /* 0x0000000400027c02 */ /* 0x000fce0008000f00 */
.L_x_193:
[----:B--2---:R2:W3:Y:S02]  /*aba0*/  SYNCS.PHASECHK.TRANS64.TRYWAIT P0, [R2+URZ+0x140], R5 ;  /* 0x00014005020075a7 */ /* 0x0044e400080011ff */
[----:B---3--:R-:W-:Y:S05]  /*abb0*/  @!P0 NANOSLEEP.SYNCS 0x989680 ;  /* 0x009896800000895d */ /* 0x008fea0003900000 */
[----:B------:R-:W3:Y:S02]  /*abc0*/  @!P0 SYNCS.PHASECHK.TRANS64 P0, [R2+URZ+0x140], R5 ;  /* 0x00014005020085a7 */ /* 0x000ee400080010ff */
[----:B---3--:R-:W-:Y:S05]  /*abd0*/  @!P0 BRA `(.L_x_193) ;  /* 0xfffffffc00f08947 */ /* 0x008fea000383ffff */
[----:B------:R-:W-:Y:S05]  /*abe0*/  BRA `(.L_x_194) ;  /* 0xffffff8800c47947 */ /* 0x000fea000383ffff */
.L_x_65:
[----:B--2---:R2:W3:Y:S02]  /*abf0*/  SYNCS.PHASECHK.TRANS64.TRYWAIT P1, [R2+URZ+0x130], R5 ;  /* 0x00013005020075a7 */ /* 0x0044e400080211ff */
[----:B---3--:R-:W-:Y:S05]  /*ac00*/  @!P1 NANOSLEEP.SYNCS 0x989680 ;  /* 0x009896800000995d */ /* 0x008fea0003900000 */
[----:B------:R-:W3:Y:S02]  /*ac10*/  @!P1 SYNCS.PHASECHK.TRANS64 P1, [R2+URZ+0x130], R5 ;  /* 0x00013005020095a7 */ /* 0x000ee400080210ff */
[----:B---3--:R-:W-:Y:S05]  /*ac20*/  @!P1 BRA `(.L_x_65) ;  /* 0xfffffffc00f09947 */ /* 0x008fea000383ffff */
[----:B------:R-:W-:Y:S05]  /*ac30*/  BRA `(.L_x_195) ;  /* 0xffffff8800f47947 */ /* 0x000fea000383ffff */
.L_x_68:
[----:B------:R-:W-:-:S07]  /*ac40*/  MOV R0, UR4 ;  /* 0x0000000400007c02 */ /* 0x000fce0008000f00 */
.L_x_196:
[----:B--2---:R2:W3:Y:S02]  /*ac50*/  SYNCS.PHASECHK.TRANS64.TRYWAIT P0, [R0+URZ+0x140], R3 ;  /* 0x00014003000075a7 */ /* 0x0044e400080011ff */
[----:B---3--:R-:W-:Y:S05]  /*ac60*/  @!P0 NANOSLEEP.SYNCS 0x989680 ;  /* 0x009896800000895d */ /* 0x008fea0003900000 */
[----:B------:R-:W3:Y:S02]  /*ac70*/  @!P0 SYNCS.PHASECHK.TRANS64 P0, [R0+URZ+0x140], R3 ;  /* 0x00014003000085a7 */ /* 0x000ee400080010ff */
[----:B---3--:R-:W-:Y:S05]  /*ac80*/  @!P0 BRA `(.L_x_196) ;  /* 0xfffffffc00f08947 */ /* 0x008fea000383ffff */
[----:B------:R-:W-:Y:S05]  /*ac90*/  BRA `(.L_x_67) ;  /* 0xffffff8c00487947 */ /* 0x000fea000383ffff */
.L_x_77:
[----:B--2---:R-:W-:-:S04]  /*aca0*/  MOV R0, UR5 ;  /* 0x0000000500007c02 */ /* 0x004fc80008000f00 */
[----:B------:R2:W3:Y:S03]  /*acb0*/  SYNCS.PHASECHK.TRANS64.TRYWAIT P0, [R0+URZ+0x8], R7 ;  /* 0x00000807000075a7 */ /* 0x0004e600080011ff */
[----:B---3--:R-:W-:Y:S05]  /*acc0*/  @!P0 NANOSLEEP.SYNCS 0x989680 ;  /* 0x009896800000895d */ /* 0x008fea0003900000 */
[----:B------:R-:W3:Y:S02]  /*acd0*/  @!P0 SYNCS.PHASECHK.TRANS64 P0, [R0+URZ+0x8], R7 ;  /* 0x00000807000085a7 */ /* 0x000ee400080010ff */
[----:B---3--:R-:W-:Y:S05]  /*ace0*/  @!P0 BRA `(.L_x_77) ;  /* 0xfffffffc00ec8947 */ /* 0x008fea000383ffff */
[----:B------:R-:W-:Y:S05]  /*acf0*/  BRA `(.L_x_76) ;  /* 0xffffff8c00fc7947 */ /* 0x000fea000383ffff */
.L_x_79:
[----:B------:R-:W-:Y:S01]  /*ad00*/  BSSY B0, `(.L_x_197) ;  /* 0x0000006000007945 */ /* 0x000fe20003800000 */
[----:B------:R-:W-:-:S07]  /*ad10*/  MOV R15, 0xffffffff ;  /* 0xffffffff000f7802 */ /* 0x000fce0000000f00 */
[----:B-12--5:R-:W-:Y:S05]  /*ad20*/  WARPSYNC.COLLECTIVE R15, `(.L_x_198) ;  /* 0x000000000f0c7348 */ /* 0x026fea0003c00000 */
[----:B------:R-:W-:Y:S02]  /*ad30*/  ELECT P6, UR79, PT ;  /* 0x00000000004f782f */ /* 0x000fe400038c0000 */
[----:B------:R-:W-:Y:S01]  /*ad40*/  MOV R14, UR79 ;  /* 0x0000004f000e7c02 */ /* 0x000fe20008000f00 */
[----:B-12--5:R-:W-:Y:S10]  /*ad50*/  ENDCOLLECTIVE ;  /* 0x000000000000791b */ /* 0x026ff40003800000 */
.L_x_198:
[----:B------:R-:W-:Y:S05]  /*ad60*/  BSYNC B0 ;  /* 0x0000000000007941 */ /* 0x000fea0003800000 */
.L_x_197:
[----:B------:R-:W-:Y:S01]  /*ad70*/  PLOP3.LUT P0, PT, P6, PT, PT, 0x80, 0x8 ;  /* 0x000000000008781c */ /* 0x000fe2000370f070 */
[----:B------:R-:W-:-:S12]  /*ad80*/  BRA `(.L_x_199) ;  /* 0xffffff9000287947 */ /* 0x000fd8000383ffff */
.L_x_81:
[----:B--2---:R-:W-:-:S04]  /*ad90*/  MOV R0, UR5 ;  /* 0x0000000500007c02 */ /* 0x004fc80008000f00 */
[----:B------:R2:W3:Y:S03]  /*ada0*/  SYNCS.PHASECHK.TRANS64.TRYWAIT P0, [R0+URZ+0x8], R5 ;  /* 0x00000805000075a7 */ /* 0x0004e600080011ff */
[----:B---3--:R-:W-:Y:S05]  /*adb0*/  @!P0 NANOSLEEP.SYNCS 0x989680 ;  /* 0x009896800000895d */ /* 0x008fea0003900000 */
[----:B------:R-:W3:Y:S02]  /*adc0*/  @!P0 SYNCS.PHASECHK.TRANS64 P0, [R0+URZ+0x8], R5 ;  /* 0x00000805000085a7 */ /* 0x000ee400080010ff */
[----:B---3--:R-:W-:Y:S05]  /*add0*/  @!P0 BRA `(.L_x_81) ;  /* 0xfffffffc00ec8947 */ /* 0x008fea000383ffff */
[----:B------:R-:W-:Y:S05]  /*ade0*/  BRA `(.L_x_80) ;  /* 0xffffff90002c7947 */ /* 0x000fea000383ffff */
.L_x_82:
[----:B-1----:R1:W2:Y:S02]  /*adf0*/  SYNCS.PHASECHK.TRANS64.TRYWAIT P0, [R0+URZ+0x130], R5 ;  /* 0x00013005000075a7 */ /* 0x0022a400080011ff */
[----:B--2---:R-:W-:Y:S05]  /*ae00*/  @!P0 NANOSLEEP.SYNCS 0x989680 ;  /* 0x009896800000895d */ /* 0x004fea0003900000 */
[----:B------:R-:W2:Y:S02]  /*ae10*/  @!P0 SYNCS.PHASECHK.TRANS64 P0, [R0+URZ+0x130], R5 ;  /* 0x00013005000085a7 */ /* 0x000ea400080010ff */
[----:B--2---:R-:W-:Y:S05]  /*ae20*/  @!P0 BRA `(.L_x_82) ;  /* 0xfffffffc00f08947 */ /* 0x004fea000383ffff */
[----:B------:R-:W-:Y:S05]  /*ae30*/  BRA `(.L_x_200) ;  /* 0xffffff9400687947 */ /* 0x000fea000383ffff */
.L_x_84:
[----:B------:R-:W-:-:S07]  /*ae40*/  MOV R0, UR40 ;  /* 0x0000002800007c02 */ /* 0x000fce0008000f00 */
.L_x_201:
[----:B-1----:R1:W2:Y:S02]  /*ae50*/  SYNCS.PHASECHK.TRANS64.TRYWAIT P0, [R0+URZ+0x160], R5 ;  /* 0x00016005000075a7 */ /* 0x0022a400080011ff */
[----:B--2---:R-:W-:Y:S05]  /*ae60*/  @!P0 NANOSLEEP.SYNCS 0x989680 ;  /* 0x009896800000895d */ /* 0x004fea0003900000 */
[----:B------:R-:W2:Y:S02]  /*ae70*/  @!P0 SYNCS.PHASECHK.TRANS64 P0, [R0+URZ+0x160], R5 ;  /* 0x00016005000085a7 */ /* 0x000ea400080010ff */
[----:B--2---:R-:W-:Y:S05]  /*ae80*/  @!P0 BRA `(.L_x_201) ;  /* 0xfffffffc00f08947 */ /* 0x004fea000383ffff */
[----:B------:R-:W-:Y:S05]  /*ae90*/  BRA `(.L_x_202) ;  /* 0xffffff9400b47947 */ /* 0x000fea000383ffff */
.L_x_87:
[----:B------:R-:W-:Y:S07]  /*aea0*/  MOV R0, UR7 ;  /* 0x0000000700007c02 */ /* 0x000fee0008000f00 */
.L_x_203:
[----:B-1----:R1:W2:Y:S02]  /*aeb0*/  SYNCS.PHASECHK.TRANS64.TRYWAIT P0, [R0+URZ], R5 ;  /* 0x00000005000075a7 */ /* 0x0022a400080011ff */
[----:B--2---:R-:W-:Y:S05]  /*aec0*/  @!P0 NANOSLEEP.SYNCS 0x989680 ;  /* 0x009896800000895d */ /* 0x004fea0003900000 */
[----:B------:R-:W2:Y:S02]  /*aed0*/  @!P0 SYNCS.PHASECHK.TRANS64 P0, [R0+URZ], R5 ;  /* 0x00000005000085a7 */ /* 0x000ea400080010ff */
[----:B--2---:R-:W-:Y:S05]  /*aee0*/  @!P0 BRA `(.L_x_203) ;  /* 0xfffffffc00f08947 */ /* 0x004fea000383ffff */
[----:B------:R-:W-:Y:S05]  /*aef0*/  BRA `(.L_x_86) ;  /* 0xffffff9400c87947 */ /* 0x000fea000383ffff */
.L_x_91:
[----:B-1----:R-:W-:-:S07]  /*af00*/  MOV R0, UR4 ;  /* 0x0000000400007c02 */ /* 0x002fce0008000f00 */
.L_x_204:
[----:B-1----:R1:W2:Y:S02]  /*af10*/  SYNCS.PHASECHK.TRANS64.TRYWAIT P0, [R0+URZ], R3 ;  /* 0x00000003000075a7 */ /* 0x0022a400080011ff */
[----:B--2---:R-:W-:Y:S05]  /*af20*/  @!P0 NANOSLEEP.SYNCS 0x989680 ;  /* 0x009896800000895d */ /* 0x004fea0003900000 */
[----:B------:R-:W2:Y:S02]  /*af30*/  @!P0 SYNCS.PHASECHK.TRANS64 P0, [R0+URZ], R3 ;  /* 0x00000003000085a7 */ /* 0x000ea400080010ff */
[----:B--2---:R-:W-:Y:S05]  /*af40*/  @!P0 BRA `(.L_x_204) ;  /* 0xfffffffc00f08947 */ /* 0x004fea000383ffff */
[----:B------:R-:W-:Y:S05]  /*af50*/  BRA `(.L_x_205) ;  /* 0xffffff9800b07947 */ /* 0x000fea000383ffff */
.L_x_94:
[----:B------:R-:W-:-:S07]  /*af60*/  MOV R0, UR22 ;  /* 0x0000001600007c02 */ /* 0x000fce0008000f00 */
.L_x_206:
[----:B-1----:R1:W2:Y:S02]  /*af70*/  SYNCS.PHASECHK.TRANS64.TRYWAIT P1, [R0+URZ+0x190], R3 ;  /* 0x00019003000075a7 */ /* 0x0022a400080211ff */
[----:B--2---:R-:W-:Y:S05]  /*af80*/  @!P1 NANOSLEEP.SYNCS 0x989680 ;  /* 0x009896800000995d */ /* 0x004fea0003900000 */
[----:B------:R-:W2:Y:S02]  /*af90*/  @!P1 SYNCS.PHASECHK.TRANS64 P1, [R0+URZ+0x190], R3 ;  /* 0x00019003000095a7 */ /* 0x000ea400080210ff */
[----:B--2---:R-:W-:Y:S05]  /*afa0*/  @!P1 BRA `(.L_x_206) ;  /* 0xfffffffc00f09947 */ /* 0x004fea000383ffff */
[----:B------:R-:W-:Y:S05]  /*afb0*/  BRA `(.L_x_207) ;  /* 0xffffff9800fc7947 */ /* 0x000fea000383ffff */
.L_x_99:
[----:B--2---:R2:W3:Y:S02]  /*afc0*/  SYNCS.PHASECHK.TRANS64.TRYWAIT P0, [R8+URZ+0x130], R5 ;  /* 0x00013005080075a7 */ /* 0x0044e400080011ff */
[----:B---3--:R-:W-:Y:S05]  /*afd0*/  @!P0 NANOSLEEP.SYNCS 0x989680 ;  /* 0x009896800000895d */ /* 0x008fea0003900000 */
[----:B------:R-:W3:Y:S02]  /*afe0*/  @!P0 SYNCS.PHASECHK.TRANS64 P0, [R8+URZ+0x130], R5 ;  /* 0x00013005080085a7 */ /* 0x000ee400080010ff */
[----:B---3--:R-:W-:Y:S05]  /*aff0*/  @!P0 BRA `(.L_x_99) ;  /* 0xfffffffc00f08947 */ /* 0x008fea000383ffff */
[----:B------:R-:W-:Y:S05]  /*b000*/  BRA `(.L_x_208) ;  /* 0xffffffa000347947 */ /* 0x000fea000383ffff */
.L_x_102:
[----:B------:R-:W-:Y:S07]  /*b010*/  MOV R0, UR21 ;  /* 0x0000001500007c02 */ /* 0x000fee0008000f00 */
.L_x_209:
[----:B--2---:R2:W3:Y:S02]  /*b020*/  SYNCS.PHASECHK.TRANS64.TRYWAIT P1, [R0+URZ+0x128], R5 ;  /* 0x00012805000075a7 */ /* 0x0044e400080211ff */
[----:B---3--:R-:W-:Y:S05]  /*b030*/  @!P1 NANOSLEEP.SYNCS 0x989680 ;  /* 0x009896800000995d */ /* 0x008fea0003900000 */
[----:B------:R-:W3:Y:S02]  /*b040*/  @!P1 SYNCS.PHASECHK.TRANS64 P1, [R0+URZ+0x128], R5 ;  /* 0x00012805000095a7 */ /* 0x000ee400080210ff */
[----:B---3--:R-:W-:Y:S05]  /*b050*/  @!P1 BRA `(.L_x_209) ;  /* 0xfffffffc00f09947 */ /* 0x008fea000383ffff */
[----:B------:R-:W-:Y:S05]  /*b060*/  BRA `(.L_x_101) ;  /* 0xffffffa400b07947 */ /* 0x000fea000383ffff */
.L_x_105:
[----:B--2---:R-:W-:Y:S07]  /*b070*/  MOV R5, UR21 ;  /* 0x0000001500057c02 */ /* 0x004fee0008000f00 */
.L_x_210:
[----:B--2---:R2:W3:Y:S02]  /*b080*/  SYNCS.PHASECHK.TRANS64.TRYWAIT P0, [R5+URZ+0x100], R4 ;  /* 0x00010004050075a7 */ /* 0x0044e400080011ff */
[----:B---3--:R-:W-:Y:S05]  /*b090*/  @!P0 NANOSLEEP.SYNCS 0x989680 ;  /* 0x009896800000895d */ /* 0x008fea0003900000 */
[----:B------:R-:W3:Y:S02]  /*b0a0*/  @!P0 SYNCS.PHASECHK.TRANS64 P0, [R5+URZ+0x100], R4 ;  /* 0x00010004050085a7 */ /* 0x000ee400080010ff */
[----:B---3--:R-:W-:Y:S05]  /*b0b0*/  @!P0 BRA `(.L_x_210) ;  /* 0xfffffffc00f08947 */ /* 0x008fea000383ffff */
[----:B------:R-:W-:Y:S05]  /*b0c0*/  BRA `(.L_x_211) ;  /* 0xffffffa800087947 */ /* 0x000fea000383ffff */
.L_x_106:
[----:B------:R-:W-:Y:S07]  /*b0d0*/  MOV R5, UR21 ;  /* 0x0000001500057c02 */ /* 0x000fee0008000f00 */
.L_x_212:
[----:B--2---:R2:W3:Y:S02]  /*b0e0*/  SYNCS.PHASECHK.TRANS64.TRYWAIT P0, [R5+URZ+0x108], R4 ;  /* 0x00010804050075a7 */ /* 0x0044e400080011ff */
[----:B---3--:R-:W-:Y:S05]  /*b0f0*/  @!P0 NANOSLEEP.SYNCS 0x989680 ;  /* 0x009896800000895d */ /* 0x008fea0003900000 */
[----:B------:R-:W3:Y:S02]  /*b100*/  @!P0 SYNCS.PHASECHK.TRANS64 P0, [R5+URZ+0x108], R4 ;  /* 0x00010804050085a7 */ /* 0x000ee400080010ff */
[----:B---3--:R-:W-:Y:S05]  /*b110*/  @!P0 BRA `(.L_x_212) ;  /* 0xfffffffc00f08947 */ /* 0x008fea000383ffff */
[----:B------:R-:W-:Y:S05]  /*b120*/  BRA `(.L_x_213) ;  /* 0xffffffa800487947 */ /* 0x000fea000383ffff */
.L_x_107:
[----:B--2---:R-:W-:Y:S07]  /*b130*/  MOV R5, UR21 ;  /* 0x0000001500057c02 */ /* 0x004fee0008000f00 */
.L_x_214:
[----:B--2---:R2:W3:Y:S02]  /*b140*/  SYNCS.PHASECHK.TRANS64.TRYWAIT P0, [R5+URZ+0x110], R4 ;  /* 0x00011004050075a7 */ /* 0x0044e400080011ff */
[----:B---3--:R-:W-:Y:S05]  /*b150*/  @!P0 NANOSLEEP.SYNCS 0x989680 ;  /* 0x009896800000895d */ /* 0x008fea0003900000 */
[----:B------:R-:W3:Y:S02]  /*b160*/  @!P0 SYNCS.PHASECHK.TRANS64 P0, [R5+URZ+0x110], R4 ;  /* 0x00011004050085a7 */ /* 0x000ee400080010ff */
[----:B---3--:R-:W-:Y:S05]  /*b170*/  @!P0 BRA `(.L_x_214) ;  /* 0xfffffffc00f08947 */ /* 0x008fea000383ffff */
[----:B------:R-:W-:Y:S05]  /*b180*/  BRA `(.L_x_215) ;  /* 0xffffffa800907947 */ /* 0x000fea000383ffff */
.L_x_108:
[----:B--2---:R-:W-:Y:S07]  /*b190*/  MOV R5, UR21 ;  /* 0x0000001500057c02 */ /* 0x004fee0008000f00 */
.L_x_216:
[----:B--2---:R2:W3:Y:S02]  /*b1a0*/  SYNCS.PHASECHK.TRANS64.TRYWAIT P0, [R5+URZ+0x118], R4 ;  /* 0x00011804050075a7 */ /* 0x0044e400080011ff */
[----:B---3--:R-:W-:Y:S05]  /*b1b0*/  @!P0 NANOSLEEP.SYNCS 0x989680 ;  /* 0x009896800000895d */ /* 0x008fea0003900000 */
[----:B------:R-:W3:Y:S02]  /*b1c0*/  @!P0 SYNCS.PHASECHK.TRANS64 P0, [R5+URZ+0x118], R4 ;  /* 0x00011804050085a7 */ /* 0x000ee400080010ff */
[----:B---3--:R-:W-:Y:S05]  /*b1d0*/  @!P0 BRA `(.L_x_216) ;  /* 0xfffffffc00f08947 */ /* 0x008fea000383ffff */
[----:B------:R-:W-:Y:S05]  /*b1e0*/  BRA `(.L_x_217) ;  /* 0xffffffa800dc7947 */ /* 0x000fea000383ffff */
.L_x_110:
[----:B------:R-:W-:-:S07]  /*b1f0*/  MOV R0, UR21 ;  /* 0x0000001500007c02 */ /* 0x000fce0008000f00 */
.L_x_218:
[----:B--2---:R2:W3:Y:S02]  /*b200*/  SYNCS.PHASECHK.TRANS64.TRYWAIT P0, [R0+URZ+0x100], R3 ;  /* 0x00010003000075a7 */ /* 0x0044e400080011ff */
[----:B---3--:R-:W-:Y:S05]  /*b210*/  @!P0 NANOSLEEP.SYNCS 0x989680 ;  /* 0x009896800000895d */ /* 0x008fea0003900000 */
[----:B------:R-:W3:Y:S02]  /*b220*/  @!P0 SYNCS.PHASECHK.TRANS64 P0, [R0+URZ+0x100], R3 ;  /* 0x00010003000085a7 */ /* 0x000ee400080010ff */
[----:B---3--:R-:W-:Y:S05]  /*b230*/  @!P0 BRA `(.L_x_218) ;  /* 0xfffffffc00f08947 */ /* 0x008fea000383ffff */
[----:B------:R-:W-:Y:S05]  /*b240*/  BRA `(.L_x_219) ;  /* 0xffffffac00507947 */ /* 0x000fea000383ffff */
.L_x_111:
[----:B--2---:R-:W-:-:S07]  /*b250*/  MOV R0, UR21 ;  /* 0x0000001500007c02 */ /* 0x004fce0008000f00 */
.L_x_220:
[----:B--2---:R2:W3:Y:S02]  /*b260*/  SYNCS.PHASECHK.TRANS64.TRYWAIT P0, [R0+URZ+0x108], R3 ;  /* 0x00010803000075a7 */ /* 0x0044e400080011ff */
[----:B---3--:R-:W-:Y:S05]  /*b270*/  @!P0 NANOSLEEP.SYNCS 0x989680 ;  /* 0x009896800000895d */ /* 0x008fea0003900000 */
[----:B------:R-:W3:Y:S02]  /*b280*/  @!P0 SYNCS.PHASECHK.TRANS64 P0, [R0+URZ+0x108], R3 ;  /* 0x00010803000085a7 */ /* 0x000ee400080010ff */
[----:B---3--:R-:W-:Y:S05]  /*b290*/  @!P0 BRA `(.L_x_220) ;  /* 0xfffffffc00f08947 */ /* 0x008fea000383ffff */
[----:B------:R-:W-:Y:S05]  /*b2a0*/  BRA `(.L_x_221) ;  /* 0xffffffac00407947 */ /* 0x000fea000383ffff */
.L_x_112:
[----:B--2---:R-:W-:-:S07]  /*b2b0*/  MOV R0, UR21 ;  /* 0x0000001500007c02 */ /* 0x004fce0008000f00 */
.L_x_222:
[----:B--2---:R2:W3:Y:S02]  /*b2c0*/  SYNCS.PHASECHK.TRANS64.TRYWAIT P0, [R0+URZ+0x110], R3 ;  /* 0x00011003000075a7 */ /* 0x0044e400080011ff */
[----:B---3--:R-:W-:Y:S05]  /*b2d0*/  @!P0 NANOSLEEP.SYNCS 0x989680 ;  /* 0x009896800000895d */ /* 0x008fea0003900000 */
[----:B------:R-:W3:Y:S02]  /*b2e0*/  @!P0 SYNCS.PHASECHK.TRANS64 P0, [R0+URZ+0x110], R3 ;  /* 0x00011003000085a7 */ /* 0x000ee400080010ff */
[----:B---3--:R-:W-:Y:S05]  /*b2f0*/  @!P0 BRA `(.L_x_222) ;  /* 0xfffffffc00f08947 */ /* 0x008fea000383ffff */
[----:B------:R-:W-:Y:S05]  /*b300*/  BRA `(.L_x_223) ;  /* 0xffffffac00307947 */ /* 0x000fea000383ffff */
.L_x_114:
[----:B-1----:R1:W2:Y:S02]  /*b310*/  SYNCS.PHASECHK.TRANS64.TRYWAIT P0, [R3+URZ+0x130], R0 ;  /* 0x00013000030075a7 */ /* 0x0022a400080011ff */
[----:B--2---:R-:W-:Y:S05]  /*b320*/  @!P0 NANOSLEEP.SYNCS 0x989680 ;  /* 0x009896800000895d */ /* 0x004fea0003900000 */
[----:B------:R-:W2:Y:S02]  /*b330*/  @!P0 SYNCS.PHASECHK.TRANS64 P0, [R3+URZ+0x130], R0 ;  /* 0x00013000030085a7 */ /* 0x000ea400080010ff */
[----:B--2---:R-:W-:Y:S05]  /*b340*/  @!P0 BRA `(.L_x_114) ;  /* 0xfffffffc00f08947 */ /* 0x004fea000383ffff */
[----:B------:R-:W-:Y:S05]  /*b350*/  BRA `(.L_x_224) ;  /* 0xffffffac00f07947 */ /* 0x000fea000383ffff */
.L_x_125:
[----:B-1----:R-:W-:Y:S04]  /*b360*/  MOV R2, UR43 ;  /* 0x0000002b00027c02 */ /* 0x002fe80008000f00 */
[----:B------:R1:W2:Y:S03]  /*b370*/  SYNCS.PHASECHK.TRANS64.TRYWAIT P1, [R2+URZ+0xe0], R3 ;  /* 0x0000e003020075a7 */ /* 0x0002a600080211ff */
[----:B--2---:R-:W-:Y:S05]  /*b380*/  @!P1 NANOSLEEP.SYNCS 0x989680 ;  /* 0x009896800000995d */ /* 0x004fea0003900000 */
[----:B------:R-:W2:Y:S02]  /*b390*/  @!P1 SYNCS.PHASECHK.TRANS64 P1, [R2+URZ+0xe0], R3 ;  /* 0x0000e003020095a7 */ /* 0x000ea400080210ff */
[----:B--2---:R-:W-:Y:S05]  /*b3a0*/  @!P1 BRA `(.L_x_125) ;  /* 0xfffffffc00ec9947 */ /* 0x004fea000383ffff */
[----:B------:R-:W-:Y:S05]  /*b3b0*/  BRA `(.L_x_124) ;  /* 0xffffffbc00607947 */ /* 0x000fea000383ffff */
.L_x_127:
[----:B-1----:R1:W4:Y:S02]  /*b3c0*/  SYNCS.PHASECHK.TRANS64.TRYWAIT P0, [R99+URZ+0x150], R0 ;  /* 0x00015000630075a7 */ /* 0x00232400080011ff */
[----:B----4-:R-:W-:Y:S05]  /*b3d0*/  @!P0 NANOSLEEP.SYNCS 0x989680 ;  /* 0x009896800000895d */ /* 0x010fea0003900000 */
[----:B------:R-:W4:Y:S02]  /*b3e0*/  @!P0 SYNCS.PHASECHK.TRANS64 P0, [R99+URZ+0x150], R0 ;  /* 0x00015000630085a7 */ /* 0x000f2400080010ff */
[----:B----4-:R-:W-:Y:S05]  /*b3f0*/  @!P0 BRA `(.L_x_127) ;  /* 0xfffffffc00f08947 */ /* 0x010fea000383ffff */
[----:B------:R-:W-:Y:S05]  /*b400*/  BRA `(.L_x_126) ;  /* 0xffffffbc00887947 */ /* 0x000fea000383ffff */
.L_x_136:
[----:B---3--:R3:W4:Y:S02]  /*b410*/  SYNCS.PHASECHK.TRANS64.TRYWAIT P0, [R3+URZ+0xe0], R0 ;  /* 0x0000e000030075a7 */ /* 0x00872400080011ff */
[----:B----4-:R-:W-:Y:S05]  /*b420*/  @!P0 NANOSLEEP.SYNCS 0x989680 ;  /* 0x009896800000895d */ /* 0x010fea0003900000 */
[----:B------:R-:W4:Y:S02]  /*b430*/  @!P0 SYNCS.PHASECHK.TRANS64 P0, [R3+URZ+0xe0], R0 ;  /* 0x0000e000030085a7 */ /* 0x000f2400080010ff */
[----:B----4-:R-:W-:Y:S05]  /*b440*/  @!P0 BRA `(.L_x_136) ;  /* 0xfffffffc00f08947 */ /* 0x010fea000383ffff */
[----:B------:R-:W-:Y:S05]  /*b450*/  BRA `(.L_x_135) ;  /* 0xffffffc800647947 */ /* 0x000fea000383ffff */
.L_x_144:
[----:B---3--:R3:W4:Y:S02]  /*b460*/  SYNCS.PHASECHK.TRANS64.TRYWAIT P0, [R62+URZ+0xe0], R5 ;  /* 0x0000e0053e0075a7 */ /* 0x00872400080011ff */
[----:B----4-:R-:W-:Y:S05]  /*b470*/  @!P0 NANOSLEEP.SYNCS 0x989680 ;  /* 0x009896800000895d */ /* 0x010fea0003900000 */
[----:B------:R-:W4:Y:S02]  /*b480*/  @!P0 SYNCS.PHASECHK.TRANS64 P0, [R62+URZ+0xe0], R5 ;  /* 0x0000e0053e0085a7 */ /* 0x000f2400080010ff */
[----:B----4-:R-:W-:Y:S05]  /*b490*/  @!P0 BRA `(.L_x_144) ;  /* 0xfffffffc00f08947 */ /* 0x010fea000383ffff */
[----:B------:R-:W-:Y:S05]  /*b4a0*/  BRA `(.L_x_143) ;  /* 0xffffffd400687947 */ /* 0x000fea000383ffff */
.L_x_152:
[----:B---3--:R3:W4:Y:S02]  /*b4b0*/  SYNCS.PHASECHK.TRANS64.TRYWAIT P0, [R62+URZ+0xe0], R5 ;  /* 0x0000e0053e0075a7 */ /* 0x00872400080011ff */
[----:B----4-:R-:W-:Y:S05]  /*b4c0*/  @!P0 NANOSLEEP.SYNCS 0x989680 ;  /* 0x009896800000895d */ /* 0x010fea0003900000 */
[----:B------:R-:W4:Y:S02]  /*b4d0*/  @!P0 SYNCS.PHASECHK.TRANS64 P0, [R62+URZ+0xe0], R5 ;  /* 0x0000e0053e0085a7 */ /* 0x000f2400080010ff */
[----:B----4-:R-:W-:Y:S05]  /*b4e0*/  @!P0 BRA `(.L_x_152) ;  /* 0xfffffffc00f08947 */ /* 0x010fea000383ffff */
[----:B------:R-:W-:Y:S05]  /*b4f0*/  BRA `(.L_x_151) ;  /* 0xffffffe0006c7947 */ /* 0x000fea000383ffff */
        .weak           $__internal_0_$__cuda_sm10x_tcgen05_guardrail_trap_col_being_dealloced_not_returned_by_alloc
        .type           $__internal_0_$__cuda_sm10x_tcgen05_guardrail_trap_col_being_dealloced_not_returned_by_alloc,@function
        .size           $__internal_0_$__cuda_sm10x_tcgen05_guardrail_trap_col_being_dealloced_not_returned_by_alloc,($__internal_1_$__cuda_sm10x_tcgen05_guardrail_trap_phase_invalid_during_alloc - $__internal_0_$__cuda_sm10x_tcgen05_guardrail_trap_col_being_dealloced_not_returned_by_alloc)
$__internal_0_$__cuda_sm10x_tcgen05_guardrail_trap_col_being_dealloced_not_returned_by_alloc:
[----:B------:R-:W-:Y:S05]  /*b500*/  BPT.TRAP 0x1 ;  /* 0x000000040000795c */ /* 0x000fea0000300000 */
[----:B------:R-:W-:-:S04]  /*b510*/  HFMA2 R3, -RZ, RZ, 0, 0 ;  /* 0x00000000ff037431 */ /* 0x000fc800000001ff */
[----:B------:R-:W-:Y:S05]  /*b520*/  RET.REL.NODEC R2 `(_ZN7cutlass13device_kernelINS_4gemm6kernel13GemmUniversalIN4cute5tupleIJiiiiEEENS1_10collective13CollectiveMmaINS1_46MainloopSm100TmaUmmaWarpSpecializedBlockScaledILi14ELi2ELi2ENS5_IJNS4_1CILi4EEENSA_ILi1EEESC_EEEEENS5_IJNSA_ILi256EEENSA_ILi128EEESG_EEENS5_IJNS_12float_e2m1_tENS_13float_ue8m0_tEEEENS5_IJNS5_IJlSC_lEEENS4_6LayoutINS5_IJNS5_IJNS5_IJNSA_ILi32EEESB_EEEiEEESP_NS5_IJSC_iEEEEEENS5_IJNS5_IJNS5_IJNSA_ILi16EEESB_EEEiEEENS5_IJNS5_IJNSA_ILi0EEESC_EEENSA_ILi512EEEEEENS5_IJSV_iEEEEEEEEEEESK_S12_NS4_8TiledMMAINS4_8MMA_AtomIJNS4_23SM100_MMA_MXF4_2x1SM_SSISI_SI_fSJ_Li256ELi128ELi32ELNS4_4UMMA5MajorE0ELS17_0ELNS16_7ScaleInE0ELS18_0EEEEEENSM_INS5_IJSC_SC_SC_EEENS5_IJSV_SV_SV_EEEEENS5_IJNS4_10UnderscoreES1E_S1E_EEEEENS5_IJNS4_18SM100_TMA_2SM_LOADES1H_EEENS5_IJNS4_14ComposedLayoutINS4_7SwizzleILi2ELi4ELi3EEENS4_18smem_ptr_flag_bitsILi4EEENSM_INS5_IJNSA_ILi8EEESG_EEENS5_IJSG_SC_EEEEEEENSM_INS5_IJNS5_IJNS5_IJSO_SC_EEENS5_IJSN_NSA_ILi2EEEEEEEEESC_NS5_IJS1U_SC_EEEEEENS5_IJNS5_IJNS5_IJST_SX_EEESW_EEESV_NS5_IJS1U_SX_EEEEEEEEEEEvNS4_8identityENS5_IJNS4_28SM100_TMA_2SM_LOAD_MULTICASTES26_EEES24_vS25_EENS_8epilogue10collective18CollectiveEpilogueINS29_23Sm100TmaWarpSpecializedILi4ELi2ELi32ELb1ELb0EEEJNS5_IJSG_SG_SG_EEENS5_IJNSM_ISG_SC_EENSM_ISN_SC_EEEEENS_10bfloat16_tESL_S2I_SL_NS29_6fusion15FusionCallbacksIS2D_NS2J_17LinearCombinationIS2I_fS2I_fLNS_15FloatRoundStyleE2EEES2E_S2H_JEEENS4_5SM1004TMEM4LOAD26SM100_TMEM_LOAD_32dp32b32xENS4_13SM90_TMA_LOADENS1J_IS1L_NS1M_ILi16EEENSM_INS5_IJS1O_SN_EEENS5_IJSN_SC_EEEEEEENS4_39AutoVectorizingCopyWithAssumedAlignmentILi128EEENS4_14SM90_TMA_STOREES2Y_S30_S30_EEEvvEEEEvNT_6ParamsE) ;  /* 0xffffff4802b47950 */ /* 0x000fea0003c3ffff */
        .weak           $__internal_1_$__cuda_sm10x_tcgen05_guardrail_trap_phase_invalid_during_alloc
        .type           $__internal_1_$__cuda_sm10x_tcgen05_guardrail_trap_phase_invalid_during_alloc,@function
        .size           $__internal_1_$__cuda_sm10x_tcgen05_guardrail_trap_phase_invalid_during_alloc,($__internal_2_$__cuda_sm10x_tcgen05_guardrail_trap_unallocated_columns_being_dealloced - $__internal_1_$__cuda_sm10x_tcgen05_guardrail_trap_phase_invalid_during_alloc)
$__internal_1_$__cuda_sm10x_tcgen05_guardrail_trap_phase_invalid_during_alloc:
[----:B------:R-:W-:Y:S05]  /*b530*/  BPT.TRAP 0x1 ;  /* 0x000000040000795c */ /* 0x000fea0000300000 */
[----:B------:R-:W-:-:S04]  /*b540*/  MOV R5, 0x0 ;  /* 0x0000000000057802 */ /* 0x000fc80000000f00 */
[----:B------:R-:W-:Y:S05]  /*b550*/  RET.REL.NODEC R4 `(_ZN7cutlass13device_kernelINS_4gemm6kernel13GemmUniversalIN4cute5tupleIJiiiiEEENS1_10collective13CollectiveMmaINS1_46MainloopSm100TmaUmmaWarpSpecializedBlockScaledILi14ELi2ELi2ENS5_IJNS4_1CILi4EEENSA_ILi1EEESC_EEEEENS5_IJNSA_ILi256EEENSA_ILi128EEESG_EEENS5_IJNS_12float_e2m1_tENS_13float_ue8m0_tEEEENS5_IJNS5_IJlSC_lEEENS4_6LayoutINS5_IJNS5_IJNS5_IJNSA_ILi32EEESB_EEEiEEESP_NS5_IJSC_iEEEEEENS5_IJNS5_IJNS5_IJNSA_ILi16EEESB_EEEiEEENS5_IJNS5_IJNSA_ILi0EEESC_EEENSA_ILi512EEEEEENS5_IJSV_iEEEEEEEEEEESK_S12_NS4_8TiledMMAINS4_8MMA_AtomIJNS4_23SM100_MMA_MXF4_2x1SM_SSISI_SI_fSJ_Li256ELi128ELi32ELNS4_4UMMA5MajorE0ELS17_0ELNS16_7ScaleInE0ELS18_0EEEEEENSM_INS5_IJSC_SC_SC_EEENS5_IJSV_SV_SV_EEEEENS5_IJNS4_10UnderscoreES1E_S1E_EEEEENS5_IJNS4_18SM100_TMA_2SM_LOADES1H_EEENS5_IJNS4_14ComposedLayoutINS4_7SwizzleILi2ELi4ELi3EEENS4_18smem_ptr_flag_bitsILi4EEENSM_INS5_IJNSA_ILi8EEESG_EEENS5_IJSG_SC_EEEEEEENSM_INS5_IJNS5_IJNS5_IJSO_SC_EEENS5_IJSN_NSA_ILi2EEEEEEEEESC_NS5_IJS1U_SC_EEEEEENS5_IJNS5_IJNS5_IJST_SX_EEESW_EEESV_NS5_IJS1U_SX_EEEEEEEEEEEvNS4_8identityENS5_IJNS4_28SM100_TMA_2SM_LOAD_MULTICASTES26_EEES24_vS25_EENS_8epilogue10collective18CollectiveEpilogueINS29_23Sm100TmaWarpSpecializedILi4ELi2ELi32ELb1ELb0EEEJNS5_IJSG_SG_SG_EEENS5_IJNSM_ISG_SC_EENSM_ISN_SC_EEEEENS_10bfloat16_tESL_S2I_SL_NS29_6fusion15FusionCallbacksIS2D_NS2J_17LinearCombinationIS2I_fS2I_fLNS_15FloatRoundStyleE2EEES2E_S2H_JEEENS4_5SM1004TMEM4LOAD26SM100_TMEM_LOAD_32dp32b32xENS4_13SM90_TMA_LOADENS1J_IS1L_NS1M_ILi16EEENSM_INS5_IJS1O_SN_EEENS5_IJSN_SC_EEEEEEENS4_39AutoVectorizingCopyWithAssumedAlignmentILi128EEENS4_14SM90_TMA_STOREES2Y_S30_S30_EEEvvEEEEvNT_6ParamsE) ;  /* 0xffffff4804a87950 */ /* 0x000fea0003c3ffff */
        .weak           $__internal_2_$__cuda_sm10x_tcgen05_guardrail_trap_unallocated_columns_being_dealloced
        .type           $__internal_2_$__cuda_sm10x_tcgen05_guardrail_trap_unallocated_columns_being_dealloced,@function
        .size           $__internal_2_$__cuda_sm10x_tcgen05_guardrail_trap_unallocated_columns_being_dealloced,(.L_x_226 - $__internal_2_$__cuda_sm10x_tcgen05_guardrail_trap_unallocated_columns_being_dealloced)
$__internal_2_$__cuda_sm10x_tcgen05_guardrail_trap_unallocated_columns_being_dealloced:
[----:B------:R-:W-:Y:S05]  /*b560*/  BPT.TRAP 0x1 ;  /* 0x000000040000795c */ /* 0x000fea0000300000 */
[----:B------:R-:W-:-:S04]  /*b570*/  HFMA2 R3, -RZ, RZ, 0, 0 ;  /* 0x00000000ff037431 */ /* 0x000fc800000001ff */
[----:B------:R-:W-:Y:S05]  /*b580*/  RET.REL.NODEC R2 `(_ZN7cutlass13device_kernelINS_4gemm6kernel13GemmUniversalIN4cute5tupleIJiiiiEEENS1_10collective13CollectiveMmaINS1_46MainloopSm100TmaUmmaWarpSpecializedBlockScaledILi14ELi2ELi2ENS5_IJNS4_1CILi4EEENSA_ILi1EEESC_EEEEENS5_IJNSA_ILi256EEENSA_ILi128EEESG_EEENS5_IJNS_12float_e2m1_tENS_13float_ue8m0_tEEEENS5_IJNS5_IJlSC_lEEENS4_6LayoutINS5_IJNS5_IJNS5_IJNSA_ILi32EEESB_EEEiEEESP_NS5_IJSC_iEEEEEENS5_IJNS5_IJNS5_IJNSA_ILi16EEESB_EEEiEEENS5_IJNS5_IJNSA_ILi0EEESC_EEENSA_ILi512EEEEEENS5_IJSV_iEEEEEEEEEEESK_S12_NS4_8TiledMMAINS4_8MMA_AtomIJNS4_23SM100_MMA_MXF4_2x1SM_SSISI_SI_fSJ_Li256ELi128ELi32ELNS4_4UMMA5MajorE0ELS17_0ELNS16_7ScaleInE0ELS18_0EEEEEENSM_INS5_IJSC_SC_SC_EEENS5_IJSV_SV_SV_EEEEENS5_IJNS4_10UnderscoreES1E_S1E_EEEEENS5_IJNS4_18SM100_TMA_2SM_LOADES1H_EEENS5_IJNS4_14ComposedLayoutINS4_7SwizzleILi2ELi4ELi3EEENS4_18smem_ptr_flag_bitsILi4EEENSM_INS5_IJNSA_ILi8EEESG_EEENS5_IJSG_SC_EEEEEEENSM_INS5_IJNS5_IJNS5_IJSO_SC_EEENS5_IJSN_NSA_ILi2EEEEEEEEESC_NS5_IJS1U_SC_EEEEEENS5_IJNS5_IJNS5_IJST_SX_EEESW_EEESV_NS5_IJS1U_SX_EEEEEEEEEEEvNS4_8identityENS5_IJNS4_28SM100_TMA_2SM_LOAD_MULTICASTES26_EEES24_vS25_EENS_8epilogue10collective18CollectiveEpilogueINS29_23Sm100TmaWarpSpecializedILi4ELi2ELi32ELb1ELb0EEEJNS5_IJSG_SG_SG_EEENS5_IJNSM_ISG_SC_EENSM_ISN_SC_EEEEENS_10bfloat16_tESL_S2I_SL_NS29_6fusion15FusionCallbacksIS2D_NS2J_17LinearCombinationIS2I_fS2I_fLNS_15FloatRoundStyleE2EEES2E_S2H_JEEENS4_5SM1004TMEM4LOAD26SM100_TMEM_LOAD_32dp32b32xENS4_13SM90_TMA_LOADENS1J_IS1L_NS1M_ILi16EEENSM_INS5_IJS1O_SN_EEENS5_IJSN_SC_EEEEEEENS4_39AutoVectorizingCopyWithAssumedAlignmentILi128EEENS4_14SM90_TMA_STOREES2Y_S30_S30_EEEvvEEEEvNT_6ParamsE) ;  /* 0xffffff48029c7950 */ /* 0x000fea0003c3ffff */
.L_x_225:
[----:B------:R-:W-:-:S00]  /*b590*/  BRA `(.L_x_225) ;  /* 0xfffffffc00fc7947 */ /* 0x000fc0000383ffff */
[----:B------:R-:W-:-:S00]  /*b5a0*/  NOP ;  /* 0x0000000000007918 */ /* 0x000fc00000000000 */
        /* <DEDUP_REMOVED lines=13> */
.L_x_226:


//--------------------- .nv.global.init           --------------------------
	.section	.nv.global.init,"aw",@progbits
.nv.global.init:
	.type		$str$29,@object
	.size		$str$29,($str$30 - $str$29)
$str$29:
        /*0000*/ 	.byte	0x28, 0x61, 0x64, 0x64, 0x72, 0x65, 0x73, 0x73, 0x20, 0x26, 0x20, 0x6d, 0x61, 0x73, 0x6b, 0x29
        /*0010*/ 	.byte	0x20, 0x3d, 0x3d, 0x20, 0x30, 0x00
	.type		$str$30,@object
	.size		$str$30,($str$26 - $str$30)
$str$30:
        /*0016*/ 	.byte	0x2f, 0x74, 0x6d, 0x70, 0x2f, 0x63, 0x75, 0x74, 0x6c, 0x61, 0x73, 0x73, 0x5f, 0x73, 0x77, 0x65
        /*0026*/ 	.byte	0x65, 0x70, 0x5f, 0x73, 0x72, 0x63, 0x2f, 0x69, 0x6e, 0x63, 0x6c, 0x75, 0x64, 0x65, 0x2f, 0x63
        /*0036*/ 	.byte	0x75, 0x74, 0x65, 0x2f, 0x70, 0x6f, 0x69, 0x6e, 0x74, 0x65, 0x72, 0x5f, 0x66, 0x6c, 0x61, 0x67
        /*0046*/ 	.byte	0x67, 0x65, 0x64, 0x2e, 0x68, 0x70, 0x70, 0x00
	.type		$str$26,@object
	.size		$str$26,($str$25 - $str$26)
$str$26:
        /*004e*/ 	.byte	0x2f, 0x74, 0x6d, 0x70, 0x2f, 0x63, 0x75, 0x74, 0x6c, 0x61, 0x73, 0x73, 0x5f, 0x73, 0x77, 0x65
        /*005e*/ 	.byte	0x65, 0x70, 0x5f, 0x73, 0x72, 0x63, 0x2f, 0x69, 0x6e, 0x63, 0x6c, 0x75, 0x64, 0x65, 0x2f, 0x63
        /*006e*/ 	.byte	0x75, 0x74, 0x65, 0x2f, 0x61, 0x74, 0x6f, 0x6d, 0x2f, 0x63, 0x6f, 0x70, 0x79, 0x5f, 0x74, 0x72
        /*007e*/ 	.byte	0x61, 0x69, 0x74, 0x73, 0x5f, 0x73, 0x6d, 0x31, 0x30, 0x30, 0x2e, 0x68, 0x70, 0x70, 0x00
	.type		$str$25,@object
	.size		$str$25,(__unnamed_1 - $str$25)
$str$25:
        /*008d*/ 	.byte	0x28, 0x28, 0x75, 0x69, 0x6e, 0x74, 0x33, 0x32, 0x5f, 0x74, 0x28, 0x74, 0x68, 0x72, 0x65, 0x61
        /*009d*/ 	.byte	0x64, 0x49, 0x64, 0x78, 0x2e, 0x78, 0x29, 0x20, 0x2f, 0x20, 0x33, 0x32, 0x29, 0x20, 0x25, 0x20
        /*00ad*/ 	.byte	0x34, 0x29, 0x20, 0x3d, 0x3d, 0x20, 0x28, 0x28, 0x28, 0x74, 0x6d, 0x65, 0x6d, 0x5f, 0x61, 0x64
        /*00bd*/ 	.byte	0x64, 0x72, 0x20, 0x3e, 0x3e, 0x20, 0x31, 0x36, 0x29, 0x20, 0x2f, 0x20, 0x33, 0x32, 0x29, 0x20
        /*00cd*/ 	.byte	0x25, 0x20, 0x34, 0x29, 0x00
	.type		__unnamed_1,@object
	.size		__unnamed_1,(__unnamed_2 - __unnamed_1)
__unnamed_1:
        /*00d2*/ 	.byte	0x61, 0x75, 0x74, 0x6f, 0x20, 0x63, 0x75, 0x74, 0x65, 0x3a, 0x3a, 0x61, 0x73, 0x5f, 0x70, 0x6f
        /* <DEDUP_REMOVED lines=24> */
        /*0262*/ 	.byte	0x34, 0x30, 0x39, 0x36, 0x3e, 0x3e, 0x3e, 0x3e, 0x5d, 0x00
	.type		__unnamed_2,@object
	.size		__unnamed_2,(.L_2 - __unnamed_2)
__unnamed_2:
        /* <DEDUP_REMOVED lines=42> */
        /*050c*/ 	.byte	0x3e, 0x3e, 0x5d, 0x00
.L_2:


//--------------------- .nv.shared._ZN7cutlass13device_kernelINS_4gemm6kernel13GemmUniversalIN4cute5tupleIJiiiiEEENS1_10collective13CollectiveMmaINS1_46MainloopSm100TmaUmmaWarpSpecializedBlockScaledILi14ELi2ELi2ENS5_IJNS4_1CILi4EEENSA_ILi1EEESC_EEEEENS5_IJNSA_ILi256EEENSA_ILi128EEESG_EEENS5_IJNS_12float_e2m1_tENS_13float_ue8m0_tEEEENS5_IJNS5_IJlSC_lEEENS4_6LayoutINS5_IJNS5_IJNS5_IJNSA_ILi32EEESB_EEEiEEESP_NS5_IJSC_iEEEEEENS5_IJNS5_IJNS5_IJNSA_ILi16EEESB_EEEiEEENS5_IJNS5_IJNSA_ILi0EEESC_EEENSA_ILi512EEEEEENS5_IJSV_iEEEEEEEEEEESK_S12_NS4_8TiledMMAINS4_8MMA_AtomIJNS4_23SM100_MMA_MXF4_2x1SM_SSISI_SI_fSJ_Li256ELi128ELi32ELNS4_4UMMA5MajorE0ELS17_0ELNS16_7ScaleInE0ELS18_0EEEEEENSM_INS5_IJSC_SC_SC_EEENS5_IJSV_SV_SV_EEEEENS5_IJNS4_10UnderscoreES1E_S1E_EEEEENS5_IJNS4_18SM100_TMA_2SM_LOADES1H_EEENS5_IJNS4_14ComposedLayoutINS4_7SwizzleILi2ELi4ELi3EEENS4_18smem_ptr_flag_bitsILi4EEENSM_INS5_IJNSA_ILi8EEESG_EEENS5_IJSG_SC_EEEEEEENSM_INS5_IJNS5_IJNS5_IJSO_SC_EEENS5_IJSN_NSA_ILi2EEEEEEEEESC_NS5_IJS1U_SC_EEEEEENS5_IJNS5_IJNS5_IJST_SX_EEESW_EEESV_NS5_IJS1U_SX_EEEEEEEEEEEvNS4_8identityENS5_IJNS4_28SM100_TMA_2SM_LOAD_MULTICASTES26_EEES24_vS25_EENS_8epilogue10collective18CollectiveEpilogueINS29_23Sm100TmaWarpSpecializedILi4ELi2ELi32ELb1ELb0EEEJNS5_IJSG_SG_SG_EEENS5_IJNSM_ISG_SC_EENSM_ISN_SC_EEEEENS_10bfloat16_tESL_S2I_SL_NS29_6fusion15FusionCallbacksIS2D_NS2J_17LinearCombinationIS2I_fS2I_fLNS_15FloatRoundStyleE2EEES2E_S2H_JEEENS4_5SM1004TMEM4LOAD26SM100_TMEM_LOAD_32dp32b32xENS4_13SM90_TMA_LOADENS1J_IS1L_NS1M_ILi16EEENSM_INS5_IJS1O_SN_EEENS5_IJSN_SC_EEEEEEENS4_39AutoVectorizingCopyWithAssumedAlignmentILi128EEENS4_14SM90_TMA_STOREES2Y_S30_S30_EEEvvEEEEvNT_6ParamsE --------------------------
	.section	.nv.shared._ZN7cutlass13device_kernelINS_4gemm6kernel13GemmUniversalIN4cute5tupleIJiiiiEEENS1_10collective13CollectiveMmaINS1_46MainloopSm100TmaUmmaWarpSpecializedBlockScaledILi14ELi2ELi2ENS5_IJNS4_1CILi4EEENSA_ILi1EEESC_EEEEENS5_IJNSA_ILi256EEENSA_ILi128EEESG_EEENS5_IJNS_12float_e2m1_tENS_13float_ue8m0_tEEEENS5_IJNS5_IJlSC_lEEENS4_6LayoutINS5_IJNS5_IJNS5_IJNSA_ILi32EEESB_EEEiEEESP_NS5_IJSC_iEEEEEENS5_IJNS5_IJNS5_IJNSA_ILi16EEESB_EEEiEEENS5_IJNS5_IJNSA_ILi0EEESC_EEENSA_ILi512EEEEEENS5_IJSV_iEEEEEEEEEEESK_S12_NS4_8TiledMMAINS4_8MMA_AtomIJNS4_23SM100_MMA_MXF4_2x1SM_SSISI_SI_fSJ_Li256ELi128ELi32ELNS4_4UMMA5MajorE0ELS17_0ELNS16_7ScaleInE0ELS18_0EEEEEENSM_INS5_IJSC_SC_SC_EEENS5_IJSV_SV_SV_EEEEENS5_IJNS4_10UnderscoreES1E_S1E_EEEEENS5_IJNS4_18SM100_TMA_2SM_LOADES1H_EEENS5_IJNS4_14ComposedLayoutINS4_7SwizzleILi2ELi4ELi3EEENS4_18smem_ptr_flag_bitsILi4EEENSM_INS5_IJNSA_ILi8EEESG_EEENS5_IJSG_SC_EEEEEEENSM_INS5_IJNS5_IJNS5_IJSO_SC_EEENS5_IJSN_NSA_ILi2EEEEEEEEESC_NS5_IJS1U_SC_EEEEEENS5_IJNS5_IJNS5_IJST_SX_EEESW_EEESV_NS5_IJS1U_SX_EEEEEEEEEEEvNS4_8identityENS5_IJNS4_28SM100_TMA_2SM_LOAD_MULTICASTES26_EEES24_vS25_EENS_8epilogue10collective18CollectiveEpilogueINS29_23Sm100TmaWarpSpecializedILi4ELi2ELi32ELb1ELb0EEEJNS5_IJSG_SG_SG_EEENS5_IJNSM_ISG_SC_EENSM_ISN_SC_EEEEENS_10bfloat16_tESL_S2I_SL_NS29_6fusion15FusionCallbacksIS2D_NS2J_17LinearCombinationIS2I_fS2I_fLNS_15FloatRoundStyleE2EEES2E_S2H_JEEENS4_5SM1004TMEM4LOAD26SM100_TMEM_LOAD_32dp32b32xENS4_13SM90_TMA_LOADENS1J_IS1L_NS1M_ILi16EEENSM_INS5_IJS1O_SN_EEENS5_IJSN_SC_EEEEEEENS4_39AutoVectorizingCopyWithAssumedAlignmentILi128EEENS4_14SM90_TMA_STOREES2Y_S30_S30_EEEvvEEEEvNT_6ParamsE,"aw",@nobits
	.sectionflags	@""
	.align	16
	.zero		1024


//--------------------- .nv.shared.reserved.0     --------------------------
	.section	.nv.shared.reserved.0,"aw",@nobits
	.weak		__nv_reservedSMEM_offset_0_alias
	.size		__nv_reservedSMEM_offset_0_alias, 0, 64
	.other		__nv_reservedSMEM_offset_0_alias,@"STO_CUDA_RESERVED_SHARED STV_DEFAULT"
__nv_reservedSMEM_offset_0_alias:
	.zero		0
.nv.shared.reserved.0:
	.zero		64
	.weak		__nv_reservedSMEM_tcgen05_partition
	.type		__nv_reservedSMEM_tcgen05_partition,@object
	.size		__nv_reservedSMEM_tcgen05_partition,(.L_0 - __nv_reservedSMEM_tcgen05_partition)
__nv_reservedSMEM_tcgen05_partition:
	.zero		32
.L_0:


//--------------------- .nv.global                --------------------------
	.section	.nv.global,"aw",@nobits
.nv.global:
	.type		_ZN40_INTERNAL_7a24b403_4_k_cu_b80911d0_355004cute1_E,@object
	.size		_ZN40_INTERNAL_7a24b403_4_k_cu_b80911d0_355004cute1_E,(_ZN40_INTERNAL_7a24b403_4_k_cu_b80911d0_355004cuda3std3__45__cpo6cbeginE - _ZN40_INTERNAL_7a24b403_4_k_cu_b80911d0_355004cute1_E)
_ZN40_INTERNAL_7a24b403_4_k_cu_b80911d0_355004cute1_E:
	.zero		1
	.type		_ZN40_INTERNAL_7a24b403_4_k_cu_b80911d0_355004cuda3std3__45__cpo6cbeginE,@object
	.size		_ZN40_INTERNAL_7a24b403_4_k_cu_b80911d0_355004cuda3std3__45__cpo6cbeginE,(_ZN40_INTERNAL_7a24b403_4_k_cu_b80911d0_355004cuda3std3__48in_placeE - _ZN40_INTERNAL_7a24b403_4_k_cu_b80911d0_355004cuda3std3__45__cpo6cbeginE)
_ZN40_INTERNAL_7a24b403_4_k_cu_b80911d0_355004cuda3std3__45__cpo6cbeginE:
	.zero		1
	.type		_ZN40_INTERNAL_7a24b403_4_k_cu_b80911d0_355004cuda3std3__48in_placeE,@object
	.size		_ZN40_INTERNAL_7a24b403_4_k_cu_b80911d0_355004cuda3std3__48in_placeE,(_ZN40_INTERNAL_7a24b403_4_k_cu_b80911d0_355004cuda3std6ranges3__45__cpo9iter_moveE - _ZN40_INTERNAL_7a24b403_4_k_cu_b80911d0_355004cuda3std3__48in_placeE)
_ZN40_INTERNAL_7a24b403_4_k_cu_b80911d0_355004cuda3std3__48in_placeE:
	.zero		1
	.type		_ZN40_INTERNAL_7a24b403_4_k_cu_b80911d0_355004cuda3std6ranges3__45__cpo9iter_moveE,@object
	.size		_ZN40_INTERNAL_7a24b403_4_k_cu_b80911d0_355004cuda3std6ranges3__45__cpo9iter_moveE,(_ZN40_INTERNAL_7a24b403_4_k_cu_b80911d0_355004cuda3std3__45__cpo5beginE - _ZN40_INTERNAL_7a24b403_4_k_cu_b80911d0_355004cuda3std6ranges3__45__cpo9iter_moveE)
_ZN40_INTERNAL_7a24b403_4_k_cu_b80911d0_355004cuda3std6ranges3__45__cpo9iter_moveE:
	.zero		1
	.type		_ZN40_INTERNAL_7a24b403_4_k_cu_b80911d0_355004cuda3std3__45__cpo5beginE,@object
	.size		_ZN40_INTERNAL_7a24b403_4_k_cu_b80911d0_355004cuda3std3__45__cpo5beginE,(_ZN40_INTERNAL_7a24b403_4_k_cu_b80911d0_355004cuda3std3__442_GLOBAL__N__7a24b403_4_k_cu_b80911d0_355006ignoreE - _ZN40_INTERNAL_7a24b403_4_k_cu_b80911d0_355004cuda3std3__45__cpo5beginE)
_ZN40_INTERNAL_7a24b403_4_k_cu_b80911d0_355004cuda3std3__45__cpo5beginE:
	.zero		1
	.type		_ZN40_INTERNAL_7a24b403_4_k_cu_b80911d0_355004cuda3std3__442_GLOBAL__N__7a24b403_4_k_cu_b80911d0_355006ignoreE,@object
	.size		_ZN40_INTERNAL_7a24b403_4_k_cu_b80911d0_355004cuda3std3__442_GLOBAL__N__7a24b403_4_k_cu_b80911d0_355006ignoreE,(_ZN40_INTERNAL_7a24b403_4_k_cu_b80911d0_355004cute7productE - _ZN40_INTERNAL_7a24b403_4_k_cu_b80911d0_355004cuda3std3__442_GLOBAL__N__7a24b403_4_k_cu_b80911d0_355006ignoreE)
_ZN40_INTERNAL_7a24b403_4_k_cu_b80911d0_355004cuda3std3__442_GLOBAL__N__7a24b403_4_k_cu_b80911d0_355006ignoreE:
	.zero		1
	.type		_ZN40_INTERNAL_7a24b403_4_k_cu_b80911d0_355004cute7productE,@object
	.size		_ZN40_INTERNAL_7a24b403_4_k_cu_b80911d0_355004cute7productE,(_ZN40_INTERNAL_7a24b403_4_k_cu_b80911d0_355004cuda3std3__45__cpo3endE - _ZN40_INTERNAL_7a24b403_4_k_cu_b80911d0_355004cute7productE)
_ZN40_INTERNAL_7a24b403_4_k_cu_b80911d0_355004cute7productE:
	.zero		1
	.type		_ZN40_INTERNAL_7a24b403_4_k_cu_b80911d0_355004cuda3std3__45__cpo3endE,@object
	.size		_ZN40_INTERNAL_7a24b403_4_k_cu_b80911d0_355004cuda3std3__45__cpo3endE,(_ZN40_INTERNAL_7a24b403_4_k_cu_b80911d0_355004cuda3std3__419piecewise_constructE - _ZN40_INTERNAL_7a24b403_4_k_cu_b80911d0_355004cuda3std3__45__cpo3endE)
_ZN40_INTERNAL_7a24b403_4_k_cu_b80911d0_355004cuda3std3__45__cpo3endE:
	.zero		1
	.type		_ZN40_INTERNAL_7a24b403_4_k_cu_b80911d0_355004cuda3std3__419piecewise_constructE,@object
	.size		_ZN40_INTERNAL_7a24b403_4_k_cu_b80911d0_355004cuda3std3__419piecewise_constructE,(_ZN40_INTERNAL_7a24b403_4_k_cu_b80911d0_355004cuda3std3__45__cpo4cendE - _ZN40_INTERNAL_7a24b403_4_k_cu_b80911d0_355004cuda3std3__419piecewise_constructE)
_ZN40_INTERNAL_7a24b403_4_k_cu_b80911d0_355004cuda3std3__419piecewise_constructE:
	.zero		1
	.type		_ZN40_INTERNAL_7a24b403_4_k_cu_b80911d0_355004cuda3std3__45__cpo4cendE,@object
	.size		_ZN40_INTERNAL_7a24b403_4_k_cu_b80911d0_355004cuda3std3__45__cpo4cendE,(_ZN40_INTERNAL_7a24b403_4_k_cu_b80911d0_355004cuda3std6ranges3__45__cpo4swapE - _ZN40_INTERNAL_7a24b403_4_k_cu_b80911d0_355004cuda3std3__45__cpo4cendE)
_ZN40_INTERNAL_7a24b403_4_k_cu_b80911d0_355004cuda3std3__45__cpo4cendE:
	.zero		1
	.type		_ZN40_INTERNAL_7a24b403_4_k_cu_b80911d0_355004cuda3std6ranges3__45__cpo4swapE,@object
	.size		_ZN40_INTERNAL_7a24b403_4_k_cu_b80911d0_355004cuda3std6ranges3__45__cpo4swapE,(.L_10 - _ZN40_INTERNAL_7a24b403_4_k_cu_b80911d0_355004cuda3std6ranges3__45__cpo4swapE)
_ZN40_INTERNAL_7a24b403_4_k_cu_b80911d0_355004cuda3std6ranges3__45__cpo4swapE:
	.zero		1
.L_10:


//--------------------- .nv.constant0._ZN7cutlass13device_kernelINS_4gemm6kernel13GemmUniversalIN4cute5tupleIJiiiiEEENS1_10collective13CollectiveMmaINS1_46MainloopSm100TmaUmmaWarpSpecializedBlockScaledILi14ELi2ELi2ENS5_IJNS4_1CILi4EEENSA_ILi1EEESC_EEEEENS5_IJNSA_ILi256EEENSA_ILi128EEESG_EEENS5_IJNS_12float_e2m1_tENS_13float_ue8m0_tEEEENS5_IJNS5_IJlSC_lEEENS4_6LayoutINS5_IJNS5_IJNS5_IJNSA_ILi32EEESB_EEEiEEESP_NS5_IJSC_iEEEEEENS5_IJNS5_IJNS5_IJNSA_ILi16EEESB_EEEiEEENS5_IJNS5_IJNSA_ILi0EEESC_EEENSA_ILi512EEEEEENS5_IJSV_iEEEEEEEEEEESK_S12_NS4_8TiledMMAINS4_8MMA_AtomIJNS4_23SM100_MMA_MXF4_2x1SM_SSISI_SI_fSJ_Li256ELi128ELi32ELNS4_4UMMA5MajorE0ELS17_0ELNS16_7ScaleInE0ELS18_0EEEEEENSM_INS5_IJSC_SC_SC_EEENS5_IJSV_SV_SV_EEEEENS5_IJNS4_10UnderscoreES1E_S1E_EEEEENS5_IJNS4_18SM100_TMA_2SM_LOADES1H_EEENS5_IJNS4_14ComposedLayoutINS4_7SwizzleILi2ELi4ELi3EEENS4_18smem_ptr_flag_bitsILi4EEENSM_INS5_IJNSA_ILi8EEESG_EEENS5_IJSG_SC_EEEEEEENSM_INS5_IJNS5_IJNS5_IJSO_SC_EEENS5_IJSN_NSA_ILi2EEEEEEEEESC_NS5_IJS1U_SC_EEEEEENS5_IJNS5_IJNS5_IJST_SX_EEESW_EEESV_NS5_IJS1U_SX_EEEEEEEEEEEvNS4_8identityENS5_IJNS4_28SM100_TMA_2SM_LOAD_MULTICASTES26_EEES24_vS25_EENS_8epilogue10collective18CollectiveEpilogueINS29_23Sm100TmaWarpSpecializedILi4ELi2ELi32ELb1ELb0EEEJNS5_IJSG_SG_SG_EEENS5_IJNSM_ISG_SC_EENSM_ISN_SC_EEEEENS_10bfloat16_tESL_S2I_SL_NS29_6fusion15FusionCallbacksIS2D_NS2J_17LinearCombinationIS2I_fS2I_fLNS_15FloatRoundStyleE2EEES2E_S2H_JEEENS4_5SM1004TMEM4LOAD26SM100_TMEM_LOAD_32dp32b32xENS4_13SM90_TMA_LOADENS1J_IS1L_NS1M_ILi16EEENSM_INS5_IJS1O_SN_EEENS5_IJSN_SC_EEEEEEENS4_39AutoVectorizingCopyWithAssumedAlignmentILi128EEENS4_14SM90_TMA_STOREES2Y_S30_S30_EEEvvEEEEvNT_6ParamsE --------------------------
	.section	.nv.constant0._ZN7cutlass13device_kernelINS_4gemm6kernel13GemmUniversalIN4cute5tupleIJiiiiEEENS1_10collective13CollectiveMmaINS1_46MainloopSm100TmaUmmaWarpSpecializedBlockScaledILi14ELi2ELi2ENS5_IJNS4_1CILi4EEENSA_ILi1EEESC_EEEEENS5_IJNSA_ILi256EEENSA_ILi128EEESG_EEENS5_IJNS_12float_e2m1_tENS_13float_ue8m0_tEEEENS5_IJNS5_IJlSC_lEEENS4_6LayoutINS5_IJNS5_IJNS5_IJNSA_ILi32EEESB_EEEiEEESP_NS5_IJSC_iEEEEEENS5_IJNS5_IJNS5_IJNSA_ILi16EEESB_EEEiEEENS5_IJNS5_IJNSA_ILi0EEESC_EEENSA_ILi512EEEEEENS5_IJSV_iEEEEEEEEEEESK_S12_NS4_8TiledMMAINS4_8MMA_AtomIJNS4_23SM100_MMA_MXF4_2x1SM_SSISI_SI_fSJ_Li256ELi128ELi32ELNS4_4UMMA5MajorE0ELS17_0ELNS16_7ScaleInE0ELS18_0EEEEEENSM_INS5_IJSC_SC_SC_EEENS5_IJSV_SV_SV_EEEEENS5_IJNS4_10UnderscoreES1E_S1E_EEEEENS5_IJNS4_18SM100_TMA_2SM_LOADES1H_EEENS5_IJNS4_14ComposedLayoutINS4_7SwizzleILi2ELi4ELi3EEENS4_18smem_ptr_flag_bitsILi4EEENSM_INS5_IJNSA_ILi8EEESG_EEENS5_IJSG_SC_EEEEEEENSM_INS5_IJNS5_IJNS5_IJSO_SC_EEENS5_IJSN_NSA_ILi2EEEEEEEEESC_NS5_IJS1U_SC_EEEEEENS5_IJNS5_IJNS5_IJST_SX_EEESW_EEESV_NS5_IJS1U_SX_EEEEEEEEEEEvNS4_8identityENS5_IJNS4_28SM100_TMA_2SM_LOAD_MULTICASTES26_EEES24_vS25_EENS_8epilogue10collective18CollectiveEpilogueINS29_23Sm100TmaWarpSpecializedILi4ELi2ELi32ELb1ELb0EEEJNS5_IJSG_SG_SG_EEENS5_IJNSM_ISG_SC_EENSM_ISN_SC_EEEEENS_10bfloat16_tESL_S2I_SL_NS29_6fusion15FusionCallbacksIS2D_NS2J_17LinearCombinationIS2I_fS2I_fLNS_15FloatRoundStyleE2EEES2E_S2H_JEEENS4_5SM1004TMEM4LOAD26SM100_TMEM_LOAD_32dp32b32xENS4_13SM90_TMA_LOADENS1J_IS1L_NS1M_ILi16EEENSM_INS5_IJS1O_SN_EEENS5_IJSN_SC_EEEEEEENS4_39AutoVectorizingCopyWithAssumedAlignmentILi128EEENS4_14SM90_TMA_STOREES2Y_S30_S30_EEEvvEEEEvNT_6ParamsE,"a",@progbits
	.sectionflags	@""
	.align	4
.nv.constant0._ZN7cutlass13device_kernelINS_4gemm6kernel13GemmUniversalIN4cute5tupleIJiiiiEEENS1_10collective13CollectiveMmaINS1_46MainloopSm100TmaUmmaWarpSpecializedBlockScaledILi14ELi2ELi2ENS5_IJNS4_1CILi4EEENSA_ILi1EEESC_EEEEENS5_IJNSA_ILi256EEENSA_ILi128EEESG_EEENS5_IJNS_12float_e2m1_tENS_13float_ue8m0_tEEEENS5_IJNS5_IJlSC_lEEENS4_6LayoutINS5_IJNS5_IJNS5_IJNSA_ILi32EEESB_EEEiEEESP_NS5_IJSC_iEEEEEENS5_IJNS5_IJNS5_IJNSA_ILi16EEESB_EEEiEEENS5_IJNS5_IJNSA_ILi0EEESC_EEENSA_ILi512EEEEEENS5_IJSV_iEEEEEEEEEEESK_S12_NS4_8TiledMMAINS4_8MMA_AtomIJNS4_23SM100_MMA_MXF4_2x1SM_SSISI_SI_fSJ_Li256ELi128ELi32ELNS4_4UMMA5MajorE0ELS17_0ELNS16_7ScaleInE0ELS18_0EEEEEENSM_INS5_IJSC_SC_SC_EEENS5_IJSV_SV_SV_EEEEENS5_IJNS4_10UnderscoreES1E_S1E_EEEEENS5_IJNS4_18SM100_TMA_2SM_LOADES1H_EEENS5_IJNS4_14ComposedLayoutINS4_7SwizzleILi2ELi4ELi3EEENS4_18smem_ptr_flag_bitsILi4EEENSM_INS5_IJNSA_ILi8EEESG_EEENS5_IJSG_SC_EEEEEEENSM_INS5_IJNS5_IJNS5_IJSO_SC_EEENS5_IJSN_NSA_ILi2EEEEEEEEESC_NS5_IJS1U_SC_EEEEEENS5_IJNS5_IJNS5_IJST_SX_EEESW_EEESV_NS5_IJS1U_SX_EEEEEEEEEEEvNS4_8identityENS5_IJNS4_28SM100_TMA_2SM_LOAD_MULTICASTES26_EEES24_vS25_EENS_8epilogue10collective18CollectiveEpilogueINS29_23Sm100TmaWarpSpecializedILi4ELi2ELi32ELb1ELb0EEEJNS5_IJSG_SG_SG_EEENS5_IJNSM_ISG_SC_EENSM_ISN_SC_EEEEENS_10bfloat16_tESL_S2I_SL_NS29_6fusion15FusionCallbacksIS2D_NS2J_17LinearCombinationIS2I_fS2I_fLNS_15FloatRoundStyleE2EEES2E_S2H_JEEENS4_5SM1004TMEM4LOAD26SM100_TMEM_LOAD_32dp32b32xENS4_13SM90_TMA_LOADENS1J_IS1L_NS1M_ILi16EEENSM_INS5_IJS1O_SN_EEENS5_IJSN_SC_EEEEEEENS4_39AutoVectorizingCopyWithAssumedAlignmentILi128EEENS4_14SM90_TMA_STOREES2Y_S30_S30_EEEvvEEEEvNT_6ParamsE:
	.zero		3968


//--------------------- SYMBOLS --------------------------

	.type		.nv.reservedSmem.offset0,@object
	.size		.nv.reservedSmem.offset0,0x4
	.type		.nv.reservedSmem.cap,@object
	.size		.nv.reservedSmem.cap,0x4
	.type		__assertfail,@function
